//
// Generated by NVIDIA NVVM Compiler
//
// Compiler Build ID: CL-36424714
// Cuda compilation tools, release 13.0, V13.0.88
// Based on NVVM 20.0.0
//

.version 9.0
.target sm_100
.address_size 64

	// .globl	_Z9matmulvecPfS_iiS_

.visible .entry _Z9matmulvecPfS_iiS_(
	.param .u64 .ptr .align 1 _Z9matmulvecPfS_iiS__param_0,
	.param .u64 .ptr .align 1 _Z9matmulvecPfS_iiS__param_1,
	.param .u32 _Z9matmulvecPfS_iiS__param_2,
	.param .u32 _Z9matmulvecPfS_iiS__param_3,
	.param .u64 .ptr .align 1 _Z9matmulvecPfS_iiS__param_4
)
{
	.reg .pred 	%p<11>;
	.reg .b32 	%r<38>;
	.reg .b32 	%f<112>;
	.reg .b64 	%rd<31>;

	ld.param.u64 	%rd11, [_Z9matmulvecPfS_iiS__param_0];
	ld.param.u64 	%rd12, [_Z9matmulvecPfS_iiS__param_1];
	ld.param.u32 	%r24, [_Z9matmulvecPfS_iiS__param_2];
	ld.param.u32 	%r23, [_Z9matmulvecPfS_iiS__param_3];
	ld.param.u64 	%rd10, [_Z9matmulvecPfS_iiS__param_4];
	cvta.to.global.u64 	%rd1, %rd12;
	cvta.to.global.u64 	%rd2, %rd11;
	mov.u32 	%r25, %ctaid.x;
	mov.u32 	%r26, %ntid.x;
	mov.u32 	%r27, %tid.x;
	mad.lo.s32 	%r1, %r25, %r26, %r27;
	setp.ge.s32 	%p1, %r1, %r24;
	@%p1 bra 	$L__BB0_15;
	setp.lt.s32 	%p2, %r23, 1;
	mov.f32 	%f111, 0f00000000;
	@%p2 bra 	$L__BB0_14;
	mul.lo.s32 	%r2, %r23, %r1;
	and.b32  	%r3, %r23, 15;
	setp.lt.u32 	%p3, %r23, 16;
	mov.f32 	%f111, 0f00000000;
	mov.b32 	%r34, 0;
	@%p3 bra 	$L__BB0_5;
	and.b32  	%r34, %r23, 2147483632;
	neg.s32 	%r32, %r34;
	add.s64 	%rd3, %rd2, 32;
	add.s64 	%rd29, %rd1, 32;
	mov.f32 	%f111, 0f00000000;
	mov.u32 	%r31, %r2;
$L__BB0_4:
	.pragma "nounroll";
	mul.wide.s32 	%rd13, %r31, 4;
	add.s64 	%rd14, %rd3, %rd13;
	ld.global.f32 	%f18, [%rd14+-32];
	ld.global.f32 	%f19, [%rd29+-32];
	fma.rn.f32 	%f20, %f18, %f19, %f111;
	ld.global.f32 	%f21, [%rd14+-28];
	ld.global.f32 	%f22, [%rd29+-28];
	fma.rn.f32 	%f23, %f21, %f22, %f20;
	ld.global.f32 	%f24, [%rd14+-24];
	ld.global.f32 	%f25, [%rd29+-24];
	fma.rn.f32 	%f26, %f24, %f25, %f23;
	ld.global.f32 	%f27, [%rd14+-20];
	ld.global.f32 	%f28, [%rd29+-20];
	fma.rn.f32 	%f29, %f27, %f28, %f26;
	ld.global.f32 	%f30, [%rd14+-16];
	ld.global.f32 	%f31, [%rd29+-16];
	fma.rn.f32 	%f32, %f30, %f31, %f29;
	ld.global.f32 	%f33, [%rd14+-12];
	ld.global.f32 	%f34, [%rd29+-12];
	fma.rn.f32 	%f35, %f33, %f34, %f32;
	ld.global.f32 	%f36, [%rd14+-8];
	ld.global.f32 	%f37, [%rd29+-8];
	fma.rn.f32 	%f38, %f36, %f37, %f35;
	ld.global.f32 	%f39, [%rd14+-4];
	ld.global.f32 	%f40, [%rd29+-4];
	fma.rn.f32 	%f41, %f39, %f40, %f38;
	ld.global.f32 	%f42, [%rd14];
	ld.global.f32 	%f43, [%rd29];
	fma.rn.f32 	%f44, %f42, %f43, %f41;
	ld.global.f32 	%f45, [%rd14+4];
	ld.global.f32 	%f46, [%rd29+4];
	fma.rn.f32 	%f47, %f45, %f46, %f44;
	ld.global.f32 	%f48, [%rd14+8];
	ld.global.f32 	%f49, [%rd29+8];
	fma.rn.f32 	%f50, %f48, %f49, %f47;
	ld.global.f32 	%f51, [%rd14+12];
	ld.global.f32 	%f52, [%rd29+12];
	fma.rn.f32 	%f53, %f51, %f52, %f50;
	ld.global.f32 	%f54, [%rd14+16];
	ld.global.f32 	%f55, [%rd29+16];
	fma.rn.f32 	%f56, %f54, %f55, %f53;
	ld.global.f32 	%f57, [%rd14+20];
	ld.global.f32 	%f58, [%rd29+20];
	fma.rn.f32 	%f59, %f57, %f58, %f56;
	ld.global.f32 	%f60, [%rd14+24];
	ld.global.f32 	%f61, [%rd29+24];
	fma.rn.f32 	%f62, %f60, %f61, %f59;
	ld.global.f32 	%f63, [%rd14+28];
	ld.global.f32 	%f64, [%rd29+28];
	fma.rn.f32 	%f111, %f63, %f64, %f62;
	add.s32 	%r32, %r32, 16;
	add.s32 	%r31, %r31, 16;
	add.s64 	%rd29, %rd29, 64;
	setp.ne.s32 	%p4, %r32, 0;
	@%p4 bra 	$L__BB0_4;
$L__BB0_5:
	setp.eq.s32 	%p5, %r3, 0;
	@%p5 bra 	$L__BB0_14;
	and.b32  	%r11, %r23, 7;
	setp.lt.u32 	%p6, %r3, 8;
	@%p6 bra 	$L__BB0_8;
	add.s32 	%r29, %r34, %r2;
	mul.wide.s32 	%rd15, %r29, 4;
	add.s64 	%rd16, %rd2, %rd15;
	ld.global.f32 	%f66, [%rd16];
	mul.wide.u32 	%rd17, %r34, 4;
	add.s64 	%rd18, %rd1, %rd17;
	ld.global.f32 	%f67, [%rd18];
	fma.rn.f32 	%f68, %f66, %f67, %f111;
	ld.global.f32 	%f69, [%rd16+4];
	ld.global.f32 	%f70, [%rd18+4];
	fma.rn.f32 	%f71, %f69, %f70, %f68;
	ld.global.f32 	%f72, [%rd16+8];
	ld.global.f32 	%f73, [%rd18+8];
	fma.rn.f32 	%f74, %f72, %f73, %f71;
	ld.global.f32 	%f75, [%rd16+12];
	ld.global.f32 	%f76, [%rd18+12];
	fma.rn.f32 	%f77, %f75, %f76, %f74;
	ld.global.f32 	%f78, [%rd16+16];
	ld.global.f32 	%f79, [%rd18+16];
	fma.rn.f32 	%f80, %f78, %f79, %f77;
	ld.global.f32 	%f81, [%rd16+20];
	ld.global.f32 	%f82, [%rd18+20];
	fma.rn.f32 	%f83, %f81, %f82, %f80;
	ld.global.f32 	%f84, [%rd16+24];
	ld.global.f32 	%f85, [%rd18+24];
	fma.rn.f32 	%f86, %f84, %f85, %f83;
	ld.global.f32 	%f87, [%rd16+28];
	ld.global.f32 	%f88, [%rd18+28];
	fma.rn.f32 	%f111, %f87, %f88, %f86;
	add.s32 	%r34, %r34, 8;
$L__BB0_8:
	setp.eq.s32 	%p7, %r11, 0;
	@%p7 bra 	$L__BB0_14;
	and.b32  	%r14, %r23, 3;
	setp.lt.u32 	%p8, %r11, 4;
	@%p8 bra 	$L__BB0_11;
	add.s32 	%r30, %r34, %r2;
	mul.wide.s32 	%rd19, %r30, 4;
	add.s64 	%rd20, %rd2, %rd19;
	ld.global.f32 	%f90, [%rd20];
	mul.wide.u32 	%rd21, %r34, 4;
	add.s64 	%rd22, %rd1, %rd21;
	ld.global.f32 	%f91, [%rd22];
	fma.rn.f32 	%f92, %f90, %f91, %f111;
	ld.global.f32 	%f93, [%rd20+4];
	ld.global.f32 	%f94, [%rd22+4];
	fma.rn.f32 	%f95, %f93, %f94, %f92;
	ld.global.f32 	%f96, [%rd20+8];
	ld.global.f32 	%f97, [%rd22+8];
	fma.rn.f32 	%f98, %f96, %f97, %f95;
	ld.global.f32 	%f99, [%rd20+12];
	ld.global.f32 	%f100, [%rd22+12];
	fma.rn.f32 	%f111, %f99, %f100, %f98;
	add.s32 	%r34, %r34, 4;
$L__BB0_11:
	setp.eq.s32 	%p9, %r14, 0;
	@%p9 bra 	$L__BB0_14;
	mul.wide.u32 	%rd23, %r34, 4;
	add.s64 	%rd30, %rd1, %rd23;
	add.s32 	%r37, %r34, %r2;
	neg.s32 	%r36, %r14;
$L__BB0_13:
	.pragma "nounroll";
	mul.wide.s32 	%rd24, %r37, 4;
	add.s64 	%rd25, %rd2, %rd24;
	ld.global.f32 	%f101, [%rd25];
	ld.global.f32 	%f102, [%rd30];
	fma.rn.f32 	%f111, %f101, %f102, %f111;
	add.s64 	%rd30, %rd30, 4;
	add.s32 	%r37, %r37, 1;
	add.s32 	%r36, %r36, 1;
	setp.ne.s32 	%p10, %r36, 0;
	@%p10 bra 	$L__BB0_13;
$L__BB0_14:
	cvta.to.global.u64 	%rd26, %rd10;
	mul.wide.s32 	%rd27, %r1, 4;
	add.s64 	%rd28, %rd26, %rd27;
	st.global.f32 	[%rd28], %f111;
$L__BB0_15:
	ret;

}
	// .globl	_Z9matmulmat9tensor_4dS_S_
.visible .entry _Z9matmulmat9tensor_4dS_S_(
	.param .align 8 .b8 _Z9matmulmat9tensor_4dS_S__param_0[72],
	.param .align 8 .b8 _Z9matmulmat9tensor_4dS_S__param_1[72],
	.param .align 8 .b8 _Z9matmulmat9tensor_4dS_S__param_2[72]
)
{
	.reg .pred 	%p<13>;
	.reg .b32 	%r<10>;
	.reg .b32 	%f<68>;
	.reg .b64 	%rd<120>;

	ld.param.u64 	%rd43, [_Z9matmulmat9tensor_4dS_S__param_2+56];
	ld.param.u64 	%rd41, [_Z9matmulmat9tensor_4dS_S__param_2+40];
	ld.param.u64 	%rd40, [_Z9matmulmat9tensor_4dS_S__param_2+32];
	ld.param.u64 	%rd36, [_Z9matmulmat9tensor_4dS_S__param_2];
	ld.param.u64 	%rd1, [_Z9matmulmat9tensor_4dS_S__param_0];
	ld.param.u64 	%rd4, [_Z9matmulmat9tensor_4dS_S__param_0+48];
	ld.param.u64 	%rd5, [_Z9matmulmat9tensor_4dS_S__param_0+56];
	ld.param.u64 	%rd6, [_Z9matmulmat9tensor_4dS_S__param_1];
	ld.param.u64 	%rd8, [_Z9matmulmat9tensor_4dS_S__param_1+40];
	ld.param.u64 	%rd9, [_Z9matmulmat9tensor_4dS_S__param_1+56];
	ld.param.u64 	%rd3, [_Z9matmulmat9tensor_4dS_S__param_0+40];
	ld.param.u64 	%rd45, [_Z9matmulmat9tensor_4dS_S__param_1+32];
	ld.param.u64 	%rd46, [_Z9matmulmat9tensor_4dS_S__param_0+32];
	ld.param.u64 	%rd47, [_Z9matmulmat9tensor_4dS_S__param_1+48];
	cvta.to.global.u64 	%rd2, %rd46;
	cvta.to.global.u64 	%rd7, %rd45;
	mov.u32 	%r1, %ctaid.x;
	mov.u32 	%r2, %ntid.x;
	mov.u32 	%r3, %tid.x;
	mad.lo.s32 	%r4, %r1, %r2, %r3;
	mov.u32 	%r5, %ctaid.y;
	mov.u32 	%r6, %ntid.y;
	mov.u32 	%r7, %tid.y;
	mad.lo.s32 	%r8, %r5, %r6, %r7;
	cvt.s64.s32 	%rd13, %r4;
	setp.le.u64 	%p1, %rd3, %rd13;
	cvt.u64.u32 	%rd14, %r8;
	setp.le.u64 	%p2, %rd47, %rd14;
	or.pred  	%p3, %p1, %p2;
	@%p3 bra 	$L__BB1_14;
	setp.eq.s64 	%p4, %rd4, 0;
	mov.f32 	%f67, 0f00000000;
	@%p4 bra 	$L__BB1_13;
	add.s64 	%rd50, %rd3, %rd13;
	mad.lo.s64 	%rd51, %rd3, %rd5, %rd50;
	mul.lo.s64 	%rd15, %rd51, %rd1;
	mad.lo.s64 	%rd16, %rd8, %rd9, %rd8;
	and.b64  	%rd17, %rd4, 7;
	setp.lt.u64 	%p5, %rd4, 8;
	mov.f32 	%f67, 0f00000000;
	mov.b64 	%rd118, 0;
	@%p5 bra 	$L__BB1_5;
	and.b64  	%rd118, %rd4, -8;
	mul.lo.s64 	%rd52, %rd6, %rd8;
	mad.lo.s64 	%rd53, %rd52, %rd9, %rd52;
	shl.b64 	%rd54, %rd14, 2;
	add.s64 	%rd55, %rd53, %rd54;
	add.s64 	%rd115, %rd7, %rd55;
	shl.b64 	%rd20, %rd6, 3;
	add.s64 	%rd56, %rd15, %rd2;
	add.s64 	%rd114, %rd56, 16;
	mov.f32 	%f67, 0f00000000;
	mov.u64 	%rd116, %rd118;
$L__BB1_4:
	.pragma "nounroll";
	ld.global.f32 	%f17, [%rd114+-16];
	ld.global.f32 	%f18, [%rd115];
	fma.rn.f32 	%f19, %f17, %f18, %f67;
	ld.global.f32 	%f20, [%rd114+-12];
	add.s64 	%rd57, %rd115, %rd6;
	ld.global.f32 	%f21, [%rd57];
	fma.rn.f32 	%f22, %f20, %f21, %f19;
	ld.global.f32 	%f23, [%rd114+-8];
	add.s64 	%rd58, %rd57, %rd6;
	ld.global.f32 	%f24, [%rd58];
	fma.rn.f32 	%f25, %f23, %f24, %f22;
	ld.global.f32 	%f26, [%rd114+-4];
	add.s64 	%rd59, %rd58, %rd6;
	ld.global.f32 	%f27, [%rd59];
	fma.rn.f32 	%f28, %f26, %f27, %f25;
	ld.global.f32 	%f29, [%rd114];
	add.s64 	%rd60, %rd59, %rd6;
	ld.global.f32 	%f30, [%rd60];
	fma.rn.f32 	%f31, %f29, %f30, %f28;
	ld.global.f32 	%f32, [%rd114+4];
	add.s64 	%rd61, %rd60, %rd6;
	ld.global.f32 	%f33, [%rd61];
	fma.rn.f32 	%f34, %f32, %f33, %f31;
	ld.global.f32 	%f35, [%rd114+8];
	add.s64 	%rd62, %rd61, %rd6;
	ld.global.f32 	%f36, [%rd62];
	fma.rn.f32 	%f37, %f35, %f36, %f34;
	ld.global.f32 	%f38, [%rd114+12];
	add.s64 	%rd63, %rd62, %rd6;
	ld.global.f32 	%f39, [%rd63];
	fma.rn.f32 	%f67, %f38, %f39, %f37;
	add.s64 	%rd116, %rd116, -8;
	add.s64 	%rd115, %rd115, %rd20;
	add.s64 	%rd114, %rd114, 32;
	setp.ne.s64 	%p6, %rd116, 0;
	@%p6 bra 	$L__BB1_4;
$L__BB1_5:
	setp.eq.s64 	%p7, %rd17, 0;
	@%p7 bra 	$L__BB1_13;
	add.s64 	%rd29, %rd2, %rd15;
	shl.b64 	%rd64, %rd14, 2;
	add.s64 	%rd30, %rd7, %rd64;
	and.b64  	%rd31, %rd4, 3;
	setp.lt.u64 	%p8, %rd17, 4;
	@%p8 bra 	$L__BB1_8;
	shl.b64 	%rd65, %rd118, 2;
	add.s64 	%rd66, %rd29, %rd65;
	ld.global.f32 	%f41, [%rd66];
	add.s64 	%rd67, %rd16, %rd118;
	mad.lo.s64 	%rd68, %rd67, %rd6, %rd30;
	ld.global.f32 	%f42, [%rd68];
	fma.rn.f32 	%f43, %f41, %f42, %f67;
	add.s64 	%rd69, %rd118, 1;
	and.b64  	%rd70, %rd69, 4294967295;
	shl.b64 	%rd71, %rd69, 2;
	and.b64  	%rd72, %rd71, 17179869180;
	add.s64 	%rd73, %rd29, %rd72;
	ld.global.f32 	%f44, [%rd73];
	add.s64 	%rd74, %rd16, %rd70;
	mad.lo.s64 	%rd75, %rd74, %rd6, %rd30;
	ld.global.f32 	%f45, [%rd75];
	fma.rn.f32 	%f46, %f44, %f45, %f43;
	add.s64 	%rd76, %rd118, 2;
	and.b64  	%rd77, %rd76, 4294967295;
	shl.b64 	%rd78, %rd76, 2;
	and.b64  	%rd79, %rd78, 17179869180;
	add.s64 	%rd80, %rd29, %rd79;
	ld.global.f32 	%f47, [%rd80];
	add.s64 	%rd81, %rd16, %rd77;
	mad.lo.s64 	%rd82, %rd81, %rd6, %rd30;
	ld.global.f32 	%f48, [%rd82];
	fma.rn.f32 	%f49, %f47, %f48, %f46;
	add.s64 	%rd83, %rd118, 3;
	and.b64  	%rd84, %rd83, 4294967295;
	shl.b64 	%rd85, %rd83, 2;
	and.b64  	%rd86, %rd85, 17179869180;
	add.s64 	%rd87, %rd29, %rd86;
	ld.global.f32 	%f50, [%rd87];
	add.s64 	%rd88, %rd16, %rd84;
	mad.lo.s64 	%rd89, %rd88, %rd6, %rd30;
	ld.global.f32 	%f51, [%rd89];
	fma.rn.f32 	%f67, %f50, %f51, %f49;
	add.s64 	%rd90, %rd118, 4;
	and.b64  	%rd118, %rd90, 4294967295;
$L__BB1_8:
	setp.eq.s64 	%p9, %rd31, 0;
	@%p9 bra 	$L__BB1_13;
	setp.eq.s64 	%p10, %rd31, 1;
	@%p10 bra 	$L__BB1_11;
	shl.b64 	%rd91, %rd118, 2;
	add.s64 	%rd92, %rd29, %rd91;
	ld.global.f32 	%f53, [%rd92];
	add.s64 	%rd93, %rd16, %rd118;
	mad.lo.s64 	%rd94, %rd93, %rd6, %rd30;
	ld.global.f32 	%f54, [%rd94];
	fma.rn.f32 	%f55, %f53, %f54, %f67;
	add.s64 	%rd95, %rd118, 1;
	and.b64  	%rd96, %rd95, 4294967295;
	shl.b64 	%rd97, %rd95, 2;
	and.b64  	%rd98, %rd97, 17179869180;
	add.s64 	%rd99, %rd29, %rd98;
	ld.global.f32 	%f56, [%rd99];
	add.s64 	%rd100, %rd16, %rd96;
	mad.lo.s64 	%rd101, %rd100, %rd6, %rd30;
	ld.global.f32 	%f57, [%rd101];
	fma.rn.f32 	%f67, %f56, %f57, %f55;
	add.s64 	%rd102, %rd118, 2;
	and.b64  	%rd118, %rd102, 4294967295;
$L__BB1_11:
	and.b64  	%rd103, %rd4, 1;
	setp.eq.b64 	%p11, %rd103, 1;
	not.pred 	%p12, %p11;
	@%p12 bra 	$L__BB1_13;
	shl.b64 	%rd104, %rd118, 2;
	add.s64 	%rd105, %rd29, %rd104;
	ld.global.f32 	%f58, [%rd105];
	add.s64 	%rd106, %rd16, %rd118;
	mad.lo.s64 	%rd107, %rd106, %rd6, %rd30;
	ld.global.f32 	%f59, [%rd107];
	fma.rn.f32 	%f67, %f58, %f59, %f67;
$L__BB1_13:
	add.s64 	%rd108, %rd41, %rd13;
	mad.lo.s64 	%rd109, %rd41, %rd43, %rd108;
	cvta.to.global.u64 	%rd110, %rd40;
	mad.lo.s64 	%rd111, %rd109, %rd36, %rd110;
	shl.b64 	%rd112, %rd14, 2;
	add.s64 	%rd113, %rd111, %rd112;
	st.global.f32 	[%rd113], %f67;
$L__BB1_14:
	ret;

}
	// .globl	_Z10matmulmatT9tensor_4dS_S_
.visible .entry _Z10matmulmatT9tensor_4dS_S_(
	.param .align 8 .b8 _Z10matmulmatT9tensor_4dS_S__param_0[72],
	.param .align 8 .b8 _Z10matmulmatT9tensor_4dS_S__param_1[72],
	.param .align 8 .b8 _Z10matmulmatT9tensor_4dS_S__param_2[72]
)
{
	.reg .pred 	%p<13>;
	.reg .b32 	%r<10>;
	.reg .b32 	%f<112>;
	.reg .b64 	%rd<123>;

	ld.param.u64 	%rd45, [_Z10matmulmatT9tensor_4dS_S__param_2+56];
	ld.param.u64 	%rd43, [_Z10matmulmatT9tensor_4dS_S__param_2+40];
	ld.param.u64 	%rd42, [_Z10matmulmatT9tensor_4dS_S__param_2+32];
	ld.param.u64 	%rd38, [_Z10matmulmatT9tensor_4dS_S__param_2];
	ld.param.u64 	%rd1, [_Z10matmulmatT9tensor_4dS_S__param_0];
	ld.param.u64 	%rd4, [_Z10matmulmatT9tensor_4dS_S__param_0+48];
	ld.param.u64 	%rd5, [_Z10matmulmatT9tensor_4dS_S__param_0+56];
	ld.param.u64 	%rd6, [_Z10matmulmatT9tensor_4dS_S__param_1];
	ld.param.u64 	%rd9, [_Z10matmulmatT9tensor_4dS_S__param_1+56];
	ld.param.u64 	%rd3, [_Z10matmulmatT9tensor_4dS_S__param_0+40];
	ld.param.u64 	%rd47, [_Z10matmulmatT9tensor_4dS_S__param_1+32];
	ld.param.u64 	%rd48, [_Z10matmulmatT9tensor_4dS_S__param_0+32];
	ld.param.u64 	%rd49, [_Z10matmulmatT9tensor_4dS_S__param_1+40];
	cvta.to.global.u64 	%rd2, %rd48;
	cvta.to.global.u64 	%rd7, %rd47;
	mov.u32 	%r1, %ctaid.x;
	mov.u32 	%r2, %ntid.x;
	mov.u32 	%r3, %tid.x;
	mad.lo.s32 	%r4, %r1, %r2, %r3;
	mov.u32 	%r5, %ctaid.y;
	mov.u32 	%r6, %ntid.y;
	mov.u32 	%r7, %tid.y;
	mad.lo.s32 	%r8, %r5, %r6, %r7;
	cvt.s64.s32 	%rd11, %r4;
	setp.le.u64 	%p1, %rd3, %rd11;
	cvt.u64.u32 	%rd12, %r8;
	setp.le.u64 	%p2, %rd49, %rd12;
	or.pred  	%p3, %p1, %p2;
	@%p3 bra 	$L__BB2_14;
	setp.eq.s64 	%p4, %rd4, 0;
	mov.f32 	%f111, 0f00000000;
	@%p4 bra 	$L__BB2_13;
	add.s64 	%rd51, %rd3, %rd11;
	mad.lo.s64 	%rd52, %rd3, %rd5, %rd51;
	mul.lo.s64 	%rd13, %rd52, %rd1;
	add.s64 	%rd53, %rd49, %rd12;
	mad.lo.s64 	%rd54, %rd49, %rd9, %rd53;
	mul.lo.s64 	%rd14, %rd54, %rd6;
	and.b64  	%rd15, %rd4, 15;
	setp.lt.u64 	%p5, %rd4, 16;
	mov.f32 	%f111, 0f00000000;
	mov.b64 	%rd119, 0;
	@%p5 bra 	$L__BB2_5;
	and.b64  	%rd119, %rd4, -16;
	add.s64 	%rd55, %rd14, %rd7;
	add.s64 	%rd116, %rd55, 32;
	add.s64 	%rd56, %rd13, %rd2;
	add.s64 	%rd115, %rd56, 32;
	mov.f32 	%f111, 0f00000000;
	mov.u64 	%rd117, %rd119;
$L__BB2_4:
	.pragma "nounroll";
	ld.global.f32 	%f18, [%rd115+-32];
	ld.global.f32 	%f19, [%rd116+-32];
	fma.rn.f32 	%f20, %f18, %f19, %f111;
	ld.global.f32 	%f21, [%rd115+-28];
	ld.global.f32 	%f22, [%rd116+-28];
	fma.rn.f32 	%f23, %f21, %f22, %f20;
	ld.global.f32 	%f24, [%rd115+-24];
	ld.global.f32 	%f25, [%rd116+-24];
	fma.rn.f32 	%f26, %f24, %f25, %f23;
	ld.global.f32 	%f27, [%rd115+-20];
	ld.global.f32 	%f28, [%rd116+-20];
	fma.rn.f32 	%f29, %f27, %f28, %f26;
	ld.global.f32 	%f30, [%rd115+-16];
	ld.global.f32 	%f31, [%rd116+-16];
	fma.rn.f32 	%f32, %f30, %f31, %f29;
	ld.global.f32 	%f33, [%rd115+-12];
	ld.global.f32 	%f34, [%rd116+-12];
	fma.rn.f32 	%f35, %f33, %f34, %f32;
	ld.global.f32 	%f36, [%rd115+-8];
	ld.global.f32 	%f37, [%rd116+-8];
	fma.rn.f32 	%f38, %f36, %f37, %f35;
	ld.global.f32 	%f39, [%rd115+-4];
	ld.global.f32 	%f40, [%rd116+-4];
	fma.rn.f32 	%f41, %f39, %f40, %f38;
	ld.global.f32 	%f42, [%rd115];
	ld.global.f32 	%f43, [%rd116];
	fma.rn.f32 	%f44, %f42, %f43, %f41;
	ld.global.f32 	%f45, [%rd115+4];
	ld.global.f32 	%f46, [%rd116+4];
	fma.rn.f32 	%f47, %f45, %f46, %f44;
	ld.global.f32 	%f48, [%rd115+8];
	ld.global.f32 	%f49, [%rd116+8];
	fma.rn.f32 	%f50, %f48, %f49, %f47;
	ld.global.f32 	%f51, [%rd115+12];
	ld.global.f32 	%f52, [%rd116+12];
	fma.rn.f32 	%f53, %f51, %f52, %f50;
	ld.global.f32 	%f54, [%rd115+16];
	ld.global.f32 	%f55, [%rd116+16];
	fma.rn.f32 	%f56, %f54, %f55, %f53;
	ld.global.f32 	%f57, [%rd115+20];
	ld.global.f32 	%f58, [%rd116+20];
	fma.rn.f32 	%f59, %f57, %f58, %f56;
	ld.global.f32 	%f60, [%rd115+24];
	ld.global.f32 	%f61, [%rd116+24];
	fma.rn.f32 	%f62, %f60, %f61, %f59;
	ld.global.f32 	%f63, [%rd115+28];
	ld.global.f32 	%f64, [%rd116+28];
	fma.rn.f32 	%f111, %f63, %f64, %f62;
	add.s64 	%rd117, %rd117, -16;
	add.s64 	%rd116, %rd116, 64;
	add.s64 	%rd115, %rd115, 64;
	setp.ne.s64 	%p6, %rd117, 0;
	@%p6 bra 	$L__BB2_4;
$L__BB2_5:
	setp.eq.s64 	%p7, %rd15, 0;
	@%p7 bra 	$L__BB2_13;
	add.s64 	%rd26, %rd2, %rd13;
	add.s64 	%rd27, %rd7, %rd14;
	and.b64  	%rd28, %rd4, 7;
	setp.lt.u64 	%p8, %rd15, 8;
	@%p8 bra 	$L__BB2_8;
	shl.b64 	%rd57, %rd119, 2;
	add.s64 	%rd58, %rd26, %rd57;
	ld.global.f32 	%f66, [%rd58];
	add.s64 	%rd59, %rd27, %rd57;
	ld.global.f32 	%f67, [%rd59];
	fma.rn.f32 	%f68, %f66, %f67, %f111;
	add.s64 	%rd60, %rd57, 4;
	and.b64  	%rd61, %rd60, 17179869180;
	add.s64 	%rd62, %rd26, %rd61;
	ld.global.f32 	%f69, [%rd62];
	add.s64 	%rd63, %rd27, %rd61;
	ld.global.f32 	%f70, [%rd63];
	fma.rn.f32 	%f71, %f69, %f70, %f68;
	add.s64 	%rd64, %rd57, 8;
	and.b64  	%rd65, %rd64, 17179869180;
	add.s64 	%rd66, %rd26, %rd65;
	ld.global.f32 	%f72, [%rd66];
	add.s64 	%rd67, %rd27, %rd65;
	ld.global.f32 	%f73, [%rd67];
	fma.rn.f32 	%f74, %f72, %f73, %f71;
	add.s64 	%rd68, %rd57, 12;
	and.b64  	%rd69, %rd68, 17179869180;
	add.s64 	%rd70, %rd26, %rd69;
	ld.global.f32 	%f75, [%rd70];
	add.s64 	%rd71, %rd27, %rd69;
	ld.global.f32 	%f76, [%rd71];
	fma.rn.f32 	%f77, %f75, %f76, %f74;
	add.s64 	%rd72, %rd57, 16;
	and.b64  	%rd73, %rd72, 17179869180;
	add.s64 	%rd74, %rd26, %rd73;
	ld.global.f32 	%f78, [%rd74];
	add.s64 	%rd75, %rd27, %rd73;
	ld.global.f32 	%f79, [%rd75];
	fma.rn.f32 	%f80, %f78, %f79, %f77;
	add.s64 	%rd76, %rd57, 20;
	and.b64  	%rd77, %rd76, 17179869180;
	add.s64 	%rd78, %rd26, %rd77;
	ld.global.f32 	%f81, [%rd78];
	add.s64 	%rd79, %rd27, %rd77;
	ld.global.f32 	%f82, [%rd79];
	fma.rn.f32 	%f83, %f81, %f82, %f80;
	add.s64 	%rd80, %rd57, 24;
	and.b64  	%rd81, %rd80, 17179869180;
	add.s64 	%rd82, %rd26, %rd81;
	ld.global.f32 	%f84, [%rd82];
	add.s64 	%rd83, %rd27, %rd81;
	ld.global.f32 	%f85, [%rd83];
	fma.rn.f32 	%f86, %f84, %f85, %f83;
	add.s64 	%rd84, %rd57, 28;
	and.b64  	%rd85, %rd84, 17179869180;
	add.s64 	%rd86, %rd26, %rd85;
	ld.global.f32 	%f87, [%rd86];
	add.s64 	%rd87, %rd27, %rd85;
	ld.global.f32 	%f88, [%rd87];
	fma.rn.f32 	%f111, %f87, %f88, %f86;
	add.s64 	%rd88, %rd119, 8;
	and.b64  	%rd119, %rd88, 4294967295;
$L__BB2_8:
	setp.eq.s64 	%p9, %rd28, 0;
	@%p9 bra 	$L__BB2_13;
	and.b64  	%rd121, %rd4, 3;
	setp.lt.u64 	%p10, %rd28, 4;
	@%p10 bra 	$L__BB2_11;
	shl.b64 	%rd89, %rd119, 2;
	add.s64 	%rd90, %rd26, %rd89;
	ld.global.f32 	%f90, [%rd90];
	add.s64 	%rd91, %rd27, %rd89;
	ld.global.f32 	%f91, [%rd91];
	fma.rn.f32 	%f92, %f90, %f91, %f111;
	add.s64 	%rd92, %rd89, 4;
	and.b64  	%rd93, %rd92, 17179869180;
	add.s64 	%rd94, %rd26, %rd93;
	ld.global.f32 	%f93, [%rd94];
	add.s64 	%rd95, %rd27, %rd93;
	ld.global.f32 	%f94, [%rd95];
	fma.rn.f32 	%f95, %f93, %f94, %f92;
	add.s64 	%rd96, %rd89, 8;
	and.b64  	%rd97, %rd96, 17179869180;
	add.s64 	%rd98, %rd26, %rd97;
	ld.global.f32 	%f96, [%rd98];
	add.s64 	%rd99, %rd27, %rd97;
	ld.global.f32 	%f97, [%rd99];
	fma.rn.f32 	%f98, %f96, %f97, %f95;
	add.s64 	%rd100, %rd89, 12;
	and.b64  	%rd101, %rd100, 17179869180;
	add.s64 	%rd102, %rd26, %rd101;
	ld.global.f32 	%f99, [%rd102];
	add.s64 	%rd103, %rd27, %rd101;
	ld.global.f32 	%f100, [%rd103];
	fma.rn.f32 	%f111, %f99, %f100, %f98;
	add.s64 	%rd104, %rd119, 4;
	and.b64  	%rd119, %rd104, 4294967295;
$L__BB2_11:
	setp.eq.s64 	%p11, %rd121, 0;
	@%p11 bra 	$L__BB2_13;
$L__BB2_12:
	.pragma "nounroll";
	shl.b64 	%rd105, %rd119, 2;
	add.s64 	%rd106, %rd26, %rd105;
	ld.global.f32 	%f101, [%rd106];
	add.s64 	%rd107, %rd27, %rd105;
	ld.global.f32 	%f102, [%rd107];
	fma.rn.f32 	%f111, %f101, %f102, %f111;
	add.s64 	%rd108, %rd119, 1;
	and.b64  	%rd119, %rd108, 4294967295;
	add.s64 	%rd121, %rd121, -1;
	setp.ne.s64 	%p12, %rd121, 0;
	@%p12 bra 	$L__BB2_12;
$L__BB2_13:
	add.s64 	%rd109, %rd43, %rd11;
	mad.lo.s64 	%rd110, %rd43, %rd45, %rd109;
	cvta.to.global.u64 	%rd111, %rd42;
	mad.lo.s64 	%rd112, %rd110, %rd38, %rd111;
	shl.b64 	%rd113, %rd12, 2;
	add.s64 	%rd114, %rd112, %rd113;
	st.global.f32 	[%rd114], %f111;
$L__BB2_14:
	ret;

}
	// .globl	_Z11relu_kernel9tensor_4dS_
.visible .entry _Z11relu_kernel9tensor_4dS_(
	.param .align 8 .b8 _Z11relu_kernel9tensor_4dS__param_0[72],
	.param .align 8 .b8 _Z11relu_kernel9tensor_4dS__param_1[72]
)
{
	.reg .pred 	%p<5>;
	.reg .b32 	%r<10>;
	.reg .b32 	%f<3>;
	.reg .b64 	%rd<34>;

	ld.param.u64 	%rd22, [_Z11relu_kernel9tensor_4dS__param_0+48];
	ld.param.u64 	%rd20, [_Z11relu_kernel9tensor_4dS__param_1+56];
	ld.param.u64 	%rd18, [_Z11relu_kernel9tensor_4dS__param_1+40];
	ld.param.u64 	%rd17, [_Z11relu_kernel9tensor_4dS__param_1+32];
	ld.param.u64 	%rd13, [_Z11relu_kernel9tensor_4dS__param_1];
	ld.param.u64 	%rd11, [_Z11relu_kernel9tensor_4dS__param_0+56];
	ld.param.u64 	%rd8, [_Z11relu_kernel9tensor_4dS__param_0+32];
	ld.param.u64 	%rd4, [_Z11relu_kernel9tensor_4dS__param_0];
	ld.param.u64 	%rd9, [_Z11relu_kernel9tensor_4dS__param_0+40];
	mov.u32 	%r1, %ctaid.x;
	mov.u32 	%r2, %ntid.x;
	mov.u32 	%r3, %tid.x;
	mad.lo.s32 	%r4, %r1, %r2, %r3;
	mov.u32 	%r5, %ctaid.y;
	mov.u32 	%r6, %ntid.y;
	mov.u32 	%r7, %tid.y;
	mad.lo.s32 	%r8, %r5, %r6, %r7;
	cvt.s64.s32 	%rd2, %r4;
	setp.le.u64 	%p1, %rd9, %rd2;
	cvt.u64.u32 	%rd3, %r8;
	setp.le.u64 	%p2, %rd22, %rd3;
	or.pred  	%p3, %p1, %p2;
	@%p3 bra 	$L__BB3_2;
	cvta.to.global.u64 	%rd23, %rd17;
	cvta.to.global.u64 	%rd24, %rd8;
	add.s64 	%rd25, %rd9, %rd2;
	mad.lo.s64 	%rd26, %rd9, %rd11, %rd25;
	mad.lo.s64 	%rd27, %rd26, %rd4, %rd24;
	shl.b64 	%rd28, %rd3, 2;
	add.s64 	%rd29, %rd27, %rd28;
	ld.global.f32 	%f1, [%rd29];
	setp.lt.f32 	%p4, %f1, 0f00000000;
	selp.f32 	%f2, 0f00000000, %f1, %p4;
	add.s64 	%rd30, %rd18, %rd2;
	mad.lo.s64 	%rd31, %rd18, %rd20, %rd30;
	mad.lo.s64 	%rd32, %rd31, %rd13, %rd23;
	add.s64 	%rd33, %rd32, %rd28;
	st.global.f32 	[%rd33], %f2;
$L__BB3_2:
	ret;

}
	// .globl	_Z14sigmoid_kernelPfS_m
.visible .entry _Z14sigmoid_kernelPfS_m(
	.param .u64 .ptr .align 1 _Z14sigmoid_kernelPfS_m_param_0,
	.param .u64 .ptr .align 1 _Z14sigmoid_kernelPfS_m_param_1,
	.param .u64 _Z14sigmoid_kernelPfS_m_param_2
)
{
	.reg .pred 	%p<2>;
	.reg .b32 	%r<7>;
	.reg .b32 	%f<15>;
	.reg .b64 	%rd<10>;

	ld.param.u64 	%rd2, [_Z14sigmoid_kernelPfS_m_param_0];
	ld.param.u64 	%rd3, [_Z14sigmoid_kernelPfS_m_param_1];
	ld.param.u64 	%rd4, [_Z14sigmoid_kernelPfS_m_param_2];
	mov.u32 	%r1, %ctaid.x;
	mov.u32 	%r2, %ntid.x;
	mov.u32 	%r3, %tid.x;
	mad.lo.s32 	%r4, %r1, %r2, %r3;
	cvt.s64.s32 	%rd1, %r4;
	setp.le.u64 	%p1, %rd4, %rd1;
	@%p1 bra 	$L__BB4_2;
	cvta.to.global.u64 	%rd5, %rd2;
	cvta.to.global.u64 	%rd6, %rd3;
	shl.b64 	%rd7, %rd1, 2;
	add.s64 	%rd8, %rd5, %rd7;
	ld.global.f32 	%f1, [%rd8];
	fma.rn.f32 	%f2, %f1, 0fBBBB989D, 0f3F000000;
	cvt.sat.f32.f32 	%f3, %f2;
	mov.f32 	%f4, 0f4B400001;
	mov.f32 	%f5, 0f437C0000;
	fma.rm.f32 	%f6, %f3, %f5, %f4;
	add.f32 	%f7, %f6, 0fCB40007F;
	neg.f32 	%f8, %f7;
	fma.rn.f32 	%f9, %f1, 0fBFB8AA3B, %f8;
	fma.rn.f32 	%f10, %f1, 0fB2A57060, %f9;
	mov.b32 	%r5, %f6;
	shl.b32 	%r6, %r5, 23;
	mov.b32 	%f11, %r6;
	ex2.approx.ftz.f32 	%f12, %f10;
	fma.rn.f32 	%f13, %f12, %f11, 0f3F800000;
	rcp.rn.f32 	%f14, %f13;
	add.s64 	%rd9, %rd6, %rd7;
	st.global.f32 	[%rd9], %f14;
$L__BB4_2:
	ret;

}
	// .globl	_Z18sigmoid_derivativePfS_m
.visible .entry _Z18sigmoid_derivativePfS_m(
	.param .u64 .ptr .align 1 _Z18sigmoid_derivativePfS_m_param_0,
	.param .u64 .ptr .align 1 _Z18sigmoid_derivativePfS_m_param_1,
	.param .u64 _Z18sigmoid_derivativePfS_m_param_2
)
{
	.reg .pred 	%p<2>;
	.reg .b32 	%r<7>;
	.reg .b32 	%f<18>;
	.reg .b64 	%rd<10>;

	ld.param.u64 	%rd2, [_Z18sigmoid_derivativePfS_m_param_0];
	ld.param.u64 	%rd3, [_Z18sigmoid_derivativePfS_m_param_1];
	ld.param.u64 	%rd4, [_Z18sigmoid_derivativePfS_m_param_2];
	mov.u32 	%r1, %ctaid.x;
	mov.u32 	%r2, %ntid.x;
	mov.u32 	%r3, %tid.x;
	mad.lo.s32 	%r4, %r1, %r2, %r3;
	cvt.s64.s32 	%rd1, %r4;
	setp.le.u64 	%p1, %rd4, %rd1;
	@%p1 bra 	$L__BB5_2;
	cvta.to.global.u64 	%rd5, %rd2;
	cvta.to.global.u64 	%rd6, %rd3;
	shl.b64 	%rd7, %rd1, 2;
	add.s64 	%rd8, %rd5, %rd7;
	ld.global.f32 	%f1, [%rd8];
	fma.rn.f32 	%f2, %f1, 0fBBBB989D, 0f3F000000;
	cvt.sat.f32.f32 	%f3, %f2;
	mov.f32 	%f4, 0f4B400001;
	mov.f32 	%f5, 0f437C0000;
	fma.rm.f32 	%f6, %f3, %f5, %f4;
	add.f32 	%f7, %f6, 0fCB40007F;
	neg.f32 	%f8, %f7;
	fma.rn.f32 	%f9, %f1, 0fBFB8AA3B, %f8;
	fma.rn.f32 	%f10, %f1, 0fB2A57060, %f9;
	mov.b32 	%r5, %f6;
	shl.b32 	%r6, %r5, 23;
	mov.b32 	%f11, %r6;
	ex2.approx.ftz.f32 	%f12, %f10;
	fma.rn.f32 	%f13, %f12, %f11, 0f3F800000;
	rcp.rn.f32 	%f14, %f13;
	mov.f32 	%f15, 0f3F800000;
	sub.f32 	%f16, %f15, %f14;
	mul.f32 	%f17, %f14, %f16;
	add.s64 	%rd9, %rd6, %rd7;
	st.global.f32 	[%rd9], %f17;
$L__BB5_2:
	ret;

}
	// .globl	_Z14elementwisemul9tensor_4dS_S_
.visible .entry _Z14elementwisemul9tensor_4dS_S_(
	.param .align 8 .b8 _Z14elementwisemul9tensor_4dS_S__param_0[72],
	.param .align 8 .b8 _Z14elementwisemul9tensor_4dS_S__param_1[72],
	.param .align 8 .b8 _Z14elementwisemul9tensor_4dS_S__param_2[72]
)
{
	.reg .pred 	%p<4>;
	.reg .b32 	%r<10>;
	.reg .b32 	%f<4>;
	.reg .b64 	%rd<48>;

	ld.param.u64 	%rd31, [_Z14elementwisemul9tensor_4dS_S__param_0+48];
	ld.param.u64 	%rd29, [_Z14elementwisemul9tensor_4dS_S__param_2+56];
	ld.param.u64 	%rd27, [_Z14elementwisemul9tensor_4dS_S__param_2+40];
	ld.param.u64 	%rd26, [_Z14elementwisemul9tensor_4dS_S__param_2+32];
	ld.param.u64 	%rd22, [_Z14elementwisemul9tensor_4dS_S__param_2];
	ld.param.u64 	%rd20, [_Z14elementwisemul9tensor_4dS_S__param_1+56];
	ld.param.u64 	%rd18, [_Z14elementwisemul9tensor_4dS_S__param_1+40];
	ld.param.u64 	%rd17, [_Z14elementwisemul9tensor_4dS_S__param_1+32];
	ld.param.u64 	%rd13, [_Z14elementwisemul9tensor_4dS_S__param_1];
	ld.param.u64 	%rd11, [_Z14elementwisemul9tensor_4dS_S__param_0+56];
	ld.param.u64 	%rd8, [_Z14elementwisemul9tensor_4dS_S__param_0+32];
	ld.param.u64 	%rd4, [_Z14elementwisemul9tensor_4dS_S__param_0];
	ld.param.u64 	%rd9, [_Z14elementwisemul9tensor_4dS_S__param_0+40];
	mov.u32 	%r1, %ctaid.x;
	mov.u32 	%r2, %ntid.x;
	mov.u32 	%r3, %tid.x;
	mad.lo.s32 	%r4, %r1, %r2, %r3;
	mov.u32 	%r5, %ctaid.y;
	mov.u32 	%r6, %ntid.y;
	mov.u32 	%r7, %tid.y;
	mad.lo.s32 	%r8, %r5, %r6, %r7;
	cvt.s64.s32 	%rd2, %r4;
	setp.le.u64 	%p1, %rd9, %rd2;
	cvt.u64.u32 	%rd3, %r8;
	setp.le.u64 	%p2, %rd31, %rd3;
	or.pred  	%p3, %p1, %p2;
	@%p3 bra 	$L__BB6_2;
	cvta.to.global.u64 	%rd32, %rd26;
	cvta.to.global.u64 	%rd33, %rd17;
	cvta.to.global.u64 	%rd34, %rd8;
	add.s64 	%rd35, %rd9, %rd2;
	mad.lo.s64 	%rd36, %rd9, %rd11, %rd35;
	mad.lo.s64 	%rd37, %rd36, %rd4, %rd34;
	shl.b64 	%rd38, %rd3, 2;
	add.s64 	%rd39, %rd37, %rd38;
	ld.global.f32 	%f1, [%rd39];
	add.s64 	%rd40, %rd18, %rd2;
	mad.lo.s64 	%rd41, %rd18, %rd20, %rd40;
	mad.lo.s64 	%rd42, %rd41, %rd13, %rd33;
	add.s64 	%rd43, %rd42, %rd38;
	ld.global.f32 	%f2, [%rd43];
	mul.f32 	%f3, %f1, %f2;
	add.s64 	%rd44, %rd27, %rd2;
	mad.lo.s64 	%rd45, %rd27, %rd29, %rd44;
	mad.lo.s64 	%rd46, %rd45, %rd22, %rd32;
	add.s64 	%rd47, %rd46, %rd38;
	st.global.f32 	[%rd47], %f3;
$L__BB6_2:
	ret;

}
	// .globl	_Z15relu_derivative9tensor_4dS_
.visible .entry _Z15relu_derivative9tensor_4dS_(
	.param .align 8 .b8 _Z15relu_derivative9tensor_4dS__param_0[72],
	.param .align 8 .b8 _Z15relu_derivative9tensor_4dS__param_1[72]
)
{
	.reg .pred 	%p<5>;
	.reg .b32 	%r<10>;
	.reg .b32 	%f<3>;
	.reg .b64 	%rd<34>;

	ld.param.u64 	%rd22, [_Z15relu_derivative9tensor_4dS__param_0+48];
	ld.param.u64 	%rd20, [_Z15relu_derivative9tensor_4dS__param_1+56];
	ld.param.u64 	%rd18, [_Z15relu_derivative9tensor_4dS__param_1+40];
	ld.param.u64 	%rd17, [_Z15relu_derivative9tensor_4dS__param_1+32];
	ld.param.u64 	%rd13, [_Z15relu_derivative9tensor_4dS__param_1];
	ld.param.u64 	%rd11, [_Z15relu_derivative9tensor_4dS__param_0+56];
	ld.param.u64 	%rd8, [_Z15relu_derivative9tensor_4dS__param_0+32];
	ld.param.u64 	%rd4, [_Z15relu_derivative9tensor_4dS__param_0];
	ld.param.u64 	%rd9, [_Z15relu_derivative9tensor_4dS__param_0+40];
	mov.u32 	%r1, %ctaid.x;
	mov.u32 	%r2, %ntid.x;
	mov.u32 	%r3, %tid.x;
	mad.lo.s32 	%r4, %r1, %r2, %r3;
	mov.u32 	%r5, %ctaid.y;
	mov.u32 	%r6, %ntid.y;
	mov.u32 	%r7, %tid.y;
	mad.lo.s32 	%r8, %r5, %r6, %r7;
	cvt.s64.s32 	%rd2, %r4;
	setp.le.u64 	%p1, %rd9, %rd2;
	cvt.u64.u32 	%rd3, %r8;
	setp.le.u64 	%p2, %rd22, %rd3;
	or.pred  	%p3, %p1, %p2;
	@%p3 bra 	$L__BB7_2;
	cvta.to.global.u64 	%rd23, %rd17;
	cvta.to.global.u64 	%rd24, %rd8;
	add.s64 	%rd25, %rd9, %rd2;
	mad.lo.s64 	%rd26, %rd9, %rd11, %rd25;
	mad.lo.s64 	%rd27, %rd26, %rd4, %rd24;
	shl.b64 	%rd28, %rd3, 2;
	add.s64 	%rd29, %rd27, %rd28;
	ld.global.f32 	%f1, [%rd29];
	setp.lt.f32 	%p4, %f1, 0f00000000;
	selp.f32 	%f2, 0f00000000, 0f3F800000, %p4;
	add.s64 	%rd30, %rd18, %rd2;
	mad.lo.s64 	%rd31, %rd18, %rd20, %rd30;
	mad.lo.s64 	%rd32, %rd31, %rd13, %rd23;
	add.s64 	%rd33, %rd32, %rd28;
	st.global.f32 	[%rd33], %f2;
$L__BB7_2:
	ret;

}
	// .globl	_Z14softmax_kernel9tensor_4dS_
.visible .entry _Z14softmax_kernel9tensor_4dS_(
	.param .align 8 .b8 _Z14softmax_kernel9tensor_4dS__param_0[72],
	.param .align 8 .b8 _Z14softmax_kernel9tensor_4dS__param_1[72]
)
{
	.reg .pred 	%p<12>;
	.reg .b32 	%r<42>;
	.reg .b32 	%f<209>;
	.reg .b64 	%rd<72>;

	ld.param.u64 	%rd34, [_Z14softmax_kernel9tensor_4dS__param_0+48];
	ld.param.u64 	%rd32, [_Z14softmax_kernel9tensor_4dS__param_0+56];
	ld.param.u64 	%rd29, [_Z14softmax_kernel9tensor_4dS__param_0+32];
	ld.param.u64 	%rd25, [_Z14softmax_kernel9tensor_4dS__param_0];
	ld.param.u64 	%rd3, [_Z14softmax_kernel9tensor_4dS__param_1];
	ld.param.u64 	%rd4, [_Z14softmax_kernel9tensor_4dS__param_1+32];
	ld.param.u64 	%rd5, [_Z14softmax_kernel9tensor_4dS__param_1+40];
	ld.param.u64 	%rd6, [_Z14softmax_kernel9tensor_4dS__param_1+56];
	ld.param.u64 	%rd30, [_Z14softmax_kernel9tensor_4dS__param_0+40];
	mov.u32 	%r1, %ctaid.x;
	mov.u32 	%r2, %ntid.x;
	mov.u32 	%r3, %tid.x;
	mad.lo.s32 	%r4, %r1, %r2, %r3;
	mov.u32 	%r5, %ctaid.y;
	mov.u32 	%r6, %ntid.y;
	mov.u32 	%r7, %tid.y;
	mad.lo.s32 	%r8, %r5, %r6, %r7;
	cvt.s64.s32 	%rd7, %r4;
	setp.le.u64 	%p1, %rd30, %rd7;
	cvt.u64.u32 	%rd8, %r8;
	setp.le.u64 	%p2, %rd34, %rd8;
	or.pred  	%p3, %p1, %p2;
	@%p3 bra 	$L__BB8_13;
	cvta.to.global.u64 	%rd9, %rd29;
	add.s64 	%rd36, %rd30, %rd7;
	mad.lo.s64 	%rd37, %rd30, %rd32, %rd36;
	mul.lo.s64 	%rd10, %rd37, %rd25;
	and.b64  	%rd11, %rd34, 7;
	setp.lt.u64 	%p4, %rd34, 8;
	mov.f32 	%f208, 0f00000000;
	mov.b64 	%rd70, 0;
	@%p4 bra 	$L__BB8_4;
	and.b64  	%rd70, %rd34, -8;
	add.s64 	%rd38, %rd10, %rd9;
	add.s64 	%rd67, %rd38, 16;
	mov.f32 	%f208, 0f00000000;
	mov.u64 	%rd68, %rd70;
$L__BB8_3:
	.pragma "nounroll";
	ld.global.f32 	%f16, [%rd67+-16];
	fma.rn.f32 	%f17, %f16, 0f3BBB989D, 0f3F000000;
	cvt.sat.f32.f32 	%f18, %f17;
	mov.f32 	%f19, 0f4B400001;
	mov.f32 	%f20, 0f437C0000;
	fma.rm.f32 	%f21, %f18, %f20, %f19;
	add.f32 	%f22, %f21, 0fCB40007F;
	neg.f32 	%f23, %f22;
	fma.rn.f32 	%f24, %f16, 0f3FB8AA3B, %f23;
	fma.rn.f32 	%f25, %f16, 0f32A57060, %f24;
	mov.b32 	%r10, %f21;
	shl.b32 	%r11, %r10, 23;
	mov.b32 	%f26, %r11;
	ex2.approx.ftz.f32 	%f27, %f25;
	fma.rn.f32 	%f28, %f27, %f26, %f208;
	ld.global.f32 	%f29, [%rd67+-12];
	fma.rn.f32 	%f30, %f29, 0f3BBB989D, 0f3F000000;
	cvt.sat.f32.f32 	%f31, %f30;
	fma.rm.f32 	%f32, %f31, %f20, %f19;
	add.f32 	%f33, %f32, 0fCB40007F;
	neg.f32 	%f34, %f33;
	fma.rn.f32 	%f35, %f29, 0f3FB8AA3B, %f34;
	fma.rn.f32 	%f36, %f29, 0f32A57060, %f35;
	mov.b32 	%r12, %f32;
	shl.b32 	%r13, %r12, 23;
	mov.b32 	%f37, %r13;
	ex2.approx.ftz.f32 	%f38, %f36;
	fma.rn.f32 	%f39, %f38, %f37, %f28;
	ld.global.f32 	%f40, [%rd67+-8];
	fma.rn.f32 	%f41, %f40, 0f3BBB989D, 0f3F000000;
	cvt.sat.f32.f32 	%f42, %f41;
	fma.rm.f32 	%f43, %f42, %f20, %f19;
	add.f32 	%f44, %f43, 0fCB40007F;
	neg.f32 	%f45, %f44;
	fma.rn.f32 	%f46, %f40, 0f3FB8AA3B, %f45;
	fma.rn.f32 	%f47, %f40, 0f32A57060, %f46;
	mov.b32 	%r14, %f43;
	shl.b32 	%r15, %r14, 23;
	mov.b32 	%f48, %r15;
	ex2.approx.ftz.f32 	%f49, %f47;
	fma.rn.f32 	%f50, %f49, %f48, %f39;
	ld.global.f32 	%f51, [%rd67+-4];
	fma.rn.f32 	%f52, %f51, 0f3BBB989D, 0f3F000000;
	cvt.sat.f32.f32 	%f53, %f52;
	fma.rm.f32 	%f54, %f53, %f20, %f19;
	add.f32 	%f55, %f54, 0fCB40007F;
	neg.f32 	%f56, %f55;
	fma.rn.f32 	%f57, %f51, 0f3FB8AA3B, %f56;
	fma.rn.f32 	%f58, %f51, 0f32A57060, %f57;
	mov.b32 	%r16, %f54;
	shl.b32 	%r17, %r16, 23;
	mov.b32 	%f59, %r17;
	ex2.approx.ftz.f32 	%f60, %f58;
	fma.rn.f32 	%f61, %f60, %f59, %f50;
	ld.global.f32 	%f62, [%rd67];
	fma.rn.f32 	%f63, %f62, 0f3BBB989D, 0f3F000000;
	cvt.sat.f32.f32 	%f64, %f63;
	fma.rm.f32 	%f65, %f64, %f20, %f19;
	add.f32 	%f66, %f65, 0fCB40007F;
	neg.f32 	%f67, %f66;
	fma.rn.f32 	%f68, %f62, 0f3FB8AA3B, %f67;
	fma.rn.f32 	%f69, %f62, 0f32A57060, %f68;
	mov.b32 	%r18, %f65;
	shl.b32 	%r19, %r18, 23;
	mov.b32 	%f70, %r19;
	ex2.approx.ftz.f32 	%f71, %f69;
	fma.rn.f32 	%f72, %f71, %f70, %f61;
	ld.global.f32 	%f73, [%rd67+4];
	fma.rn.f32 	%f74, %f73, 0f3BBB989D, 0f3F000000;
	cvt.sat.f32.f32 	%f75, %f74;
	fma.rm.f32 	%f76, %f75, %f20, %f19;
	add.f32 	%f77, %f76, 0fCB40007F;
	neg.f32 	%f78, %f77;
	fma.rn.f32 	%f79, %f73, 0f3FB8AA3B, %f78;
	fma.rn.f32 	%f80, %f73, 0f32A57060, %f79;
	mov.b32 	%r20, %f76;
	shl.b32 	%r21, %r20, 23;
	mov.b32 	%f81, %r21;
	ex2.approx.ftz.f32 	%f82, %f80;
	fma.rn.f32 	%f83, %f82, %f81, %f72;
	ld.global.f32 	%f84, [%rd67+8];
	fma.rn.f32 	%f85, %f84, 0f3BBB989D, 0f3F000000;
	cvt.sat.f32.f32 	%f86, %f85;
	fma.rm.f32 	%f87, %f86, %f20, %f19;
	add.f32 	%f88, %f87, 0fCB40007F;
	neg.f32 	%f89, %f88;
	fma.rn.f32 	%f90, %f84, 0f3FB8AA3B, %f89;
	fma.rn.f32 	%f91, %f84, 0f32A57060, %f90;
	mov.b32 	%r22, %f87;
	shl.b32 	%r23, %r22, 23;
	mov.b32 	%f92, %r23;
	ex2.approx.ftz.f32 	%f93, %f91;
	fma.rn.f32 	%f94, %f93, %f92, %f83;
	ld.global.f32 	%f95, [%rd67+12];
	fma.rn.f32 	%f96, %f95, 0f3BBB989D, 0f3F000000;
	cvt.sat.f32.f32 	%f97, %f96;
	fma.rm.f32 	%f98, %f97, %f20, %f19;
	add.f32 	%f99, %f98, 0fCB40007F;
	neg.f32 	%f100, %f99;
	fma.rn.f32 	%f101, %f95, 0f3FB8AA3B, %f100;
	fma.rn.f32 	%f102, %f95, 0f32A57060, %f101;
	mov.b32 	%r24, %f98;
	shl.b32 	%r25, %r24, 23;
	mov.b32 	%f103, %r25;
	ex2.approx.ftz.f32 	%f104, %f102;
	fma.rn.f32 	%f208, %f104, %f103, %f94;
	add.s64 	%rd68, %rd68, -8;
	add.s64 	%rd67, %rd67, 32;
	setp.ne.s64 	%p5, %rd68, 0;
	@%p5 bra 	$L__BB8_3;
$L__BB8_4:
	add.s64 	%rd19, %rd9, %rd10;
	setp.eq.s64 	%p6, %rd11, 0;
	@%p6 bra 	$L__BB8_12;
	and.b64  	%rd20, %rd34, 3;
	setp.lt.u64 	%p7, %rd11, 4;
	@%p7 bra 	$L__BB8_7;
	shl.b64 	%rd39, %rd70, 2;
	add.s64 	%rd40, %rd19, %rd39;
	ld.global.f32 	%f106, [%rd40];
	fma.rn.f32 	%f107, %f106, 0f3BBB989D, 0f3F000000;
	cvt.sat.f32.f32 	%f108, %f107;
	mov.f32 	%f109, 0f4B400001;
	mov.f32 	%f110, 0f437C0000;
	fma.rm.f32 	%f111, %f108, %f110, %f109;
	add.f32 	%f112, %f111, 0fCB40007F;
	neg.f32 	%f113, %f112;
	fma.rn.f32 	%f114, %f106, 0f3FB8AA3B, %f113;
	fma.rn.f32 	%f115, %f106, 0f32A57060, %f114;
	mov.b32 	%r26, %f111;
	shl.b32 	%r27, %r26, 23;
	mov.b32 	%f116, %r27;
	ex2.approx.ftz.f32 	%f117, %f115;
	fma.rn.f32 	%f118, %f117, %f116, %f208;
	add.s64 	%rd41, %rd39, 4;
	and.b64  	%rd42, %rd41, 17179869180;
	add.s64 	%rd43, %rd19, %rd42;
	ld.global.f32 	%f119, [%rd43];
	fma.rn.f32 	%f120, %f119, 0f3BBB989D, 0f3F000000;
	cvt.sat.f32.f32 	%f121, %f120;
	fma.rm.f32 	%f122, %f121, %f110, %f109;
	add.f32 	%f123, %f122, 0fCB40007F;
	neg.f32 	%f124, %f123;
	fma.rn.f32 	%f125, %f119, 0f3FB8AA3B, %f124;
	fma.rn.f32 	%f126, %f119, 0f32A57060, %f125;
	mov.b32 	%r28, %f122;
	shl.b32 	%r29, %r28, 23;
	mov.b32 	%f127, %r29;
	ex2.approx.ftz.f32 	%f128, %f126;
	fma.rn.f32 	%f129, %f128, %f127, %f118;
	add.s64 	%rd44, %rd39, 8;
	and.b64  	%rd45, %rd44, 17179869180;
	add.s64 	%rd46, %rd19, %rd45;
	ld.global.f32 	%f130, [%rd46];
	fma.rn.f32 	%f131, %f130, 0f3BBB989D, 0f3F000000;
	cvt.sat.f32.f32 	%f132, %f131;
	fma.rm.f32 	%f133, %f132, %f110, %f109;
	add.f32 	%f134, %f133, 0fCB40007F;
	neg.f32 	%f135, %f134;
	fma.rn.f32 	%f136, %f130, 0f3FB8AA3B, %f135;
	fma.rn.f32 	%f137, %f130, 0f32A57060, %f136;
	mov.b32 	%r30, %f133;
	shl.b32 	%r31, %r30, 23;
	mov.b32 	%f138, %r31;
	ex2.approx.ftz.f32 	%f139, %f137;
	fma.rn.f32 	%f140, %f139, %f138, %f129;
	add.s64 	%rd47, %rd39, 12;
	and.b64  	%rd48, %rd47, 17179869180;
	add.s64 	%rd49, %rd19, %rd48;
	ld.global.f32 	%f141, [%rd49];
	fma.rn.f32 	%f142, %f141, 0f3BBB989D, 0f3F000000;
	cvt.sat.f32.f32 	%f143, %f142;
	fma.rm.f32 	%f144, %f143, %f110, %f109;
	add.f32 	%f145, %f144, 0fCB40007F;
	neg.f32 	%f146, %f145;
	fma.rn.f32 	%f147, %f141, 0f3FB8AA3B, %f146;
	fma.rn.f32 	%f148, %f141, 0f32A57060, %f147;
	mov.b32 	%r32, %f144;
	shl.b32 	%r33, %r32, 23;
	mov.b32 	%f149, %r33;
	ex2.approx.ftz.f32 	%f150, %f148;
	fma.rn.f32 	%f208, %f150, %f149, %f140;
	add.s64 	%rd50, %rd70, 4;
	and.b64  	%rd70, %rd50, 4294967295;
$L__BB8_7:
	setp.eq.s64 	%p8, %rd20, 0;
	@%p8 bra 	$L__BB8_12;
	setp.eq.s64 	%p9, %rd20, 1;
	@%p9 bra 	$L__BB8_10;
	shl.b64 	%rd51, %rd70, 2;
	add.s64 	%rd52, %rd19, %rd51;
	ld.global.f32 	%f152, [%rd52];
	fma.rn.f32 	%f153, %f152, 0f3BBB989D, 0f3F000000;
	cvt.sat.f32.f32 	%f154, %f153;
	mov.f32 	%f155, 0f4B400001;
	mov.f32 	%f156, 0f437C0000;
	fma.rm.f32 	%f157, %f154, %f156, %f155;
	add.f32 	%f158, %f157, 0fCB40007F;
	neg.f32 	%f159, %f158;
	fma.rn.f32 	%f160, %f152, 0f3FB8AA3B, %f159;
	fma.rn.f32 	%f161, %f152, 0f32A57060, %f160;
	mov.b32 	%r34, %f157;
	shl.b32 	%r35, %r34, 23;
	mov.b32 	%f162, %r35;
	ex2.approx.ftz.f32 	%f163, %f161;
	fma.rn.f32 	%f164, %f163, %f162, %f208;
	add.s64 	%rd53, %rd51, 4;
	and.b64  	%rd54, %rd53, 17179869180;
	add.s64 	%rd55, %rd19, %rd54;
	ld.global.f32 	%f165, [%rd55];
	fma.rn.f32 	%f166, %f165, 0f3BBB989D, 0f3F000000;
	cvt.sat.f32.f32 	%f167, %f166;
	fma.rm.f32 	%f168, %f167, %f156, %f155;
	add.f32 	%f169, %f168, 0fCB40007F;
	neg.f32 	%f170, %f169;
	fma.rn.f32 	%f171, %f165, 0f3FB8AA3B, %f170;
	fma.rn.f32 	%f172, %f165, 0f32A57060, %f171;
	mov.b32 	%r36, %f168;
	shl.b32 	%r37, %r36, 23;
	mov.b32 	%f173, %r37;
	ex2.approx.ftz.f32 	%f174, %f172;
	fma.rn.f32 	%f208, %f174, %f173, %f164;
	add.s64 	%rd56, %rd70, 2;
	and.b64  	%rd70, %rd56, 4294967295;
$L__BB8_10:
	and.b64  	%rd57, %rd34, 1;
	setp.eq.b64 	%p10, %rd57, 1;
	not.pred 	%p11, %p10;
	@%p11 bra 	$L__BB8_12;
	shl.b64 	%rd58, %rd70, 2;
	add.s64 	%rd59, %rd19, %rd58;
	ld.global.f32 	%f175, [%rd59];
	fma.rn.f32 	%f176, %f175, 0f3BBB989D, 0f3F000000;
	cvt.sat.f32.f32 	%f177, %f176;
	mov.f32 	%f178, 0f4B400001;
	mov.f32 	%f179, 0f437C0000;
	fma.rm.f32 	%f180, %f177, %f179, %f178;
	add.f32 	%f181, %f180, 0fCB40007F;
	neg.f32 	%f182, %f181;
	fma.rn.f32 	%f183, %f175, 0f3FB8AA3B, %f182;
	fma.rn.f32 	%f184, %f175, 0f32A57060, %f183;
	mov.b32 	%r38, %f180;
	shl.b32 	%r39, %r38, 23;
	mov.b32 	%f185, %r39;
	ex2.approx.ftz.f32 	%f186, %f184;
	fma.rn.f32 	%f208, %f186, %f185, %f208;
$L__BB8_12:
	shl.b64 	%rd60, %rd8, 2;
	add.s64 	%rd61, %rd19, %rd60;
	ld.global.f32 	%f187, [%rd61];
	fma.rn.f32 	%f188, %f187, 0f3BBB989D, 0f3F000000;
	cvt.sat.f32.f32 	%f189, %f188;
	mov.f32 	%f190, 0f4B400001;
	mov.f32 	%f191, 0f437C0000;
	fma.rm.f32 	%f192, %f189, %f191, %f190;
	add.f32 	%f193, %f192, 0fCB40007F;
	neg.f32 	%f194, %f193;
	fma.rn.f32 	%f195, %f187, 0f3FB8AA3B, %f194;
	fma.rn.f32 	%f196, %f187, 0f32A57060, %f195;
	mov.b32 	%r40, %f192;
	shl.b32 	%r41, %r40, 23;
	mov.b32 	%f197, %r41;
	ex2.approx.ftz.f32 	%f198, %f196;
	mul.f32 	%f199, %f198, %f197;
	div.rn.f32 	%f200, %f199, %f208;
	add.s64 	%rd62, %rd5, %rd7;
	mad.lo.s64 	%rd63, %rd5, %rd6, %rd62;
	cvta.to.global.u64 	%rd64, %rd4;
	mad.lo.s64 	%rd65, %rd63, %rd3, %rd64;
	add.s64 	%rd66, %rd65, %rd60;
	st.global.f32 	[%rd66], %f200;
$L__BB8_13:
	ret;

}
	// .globl	_Z21softmax_crossen_error9tensor_4dS_Pi
.visible .entry _Z21softmax_crossen_error9tensor_4dS_Pi(
	.param .align 8 .b8 _Z21softmax_crossen_error9tensor_4dS_Pi_param_0[72],
	.param .align 8 .b8 _Z21softmax_crossen_error9tensor_4dS_Pi_param_1[72],
	.param .u64 .ptr .align 1 _Z21softmax_crossen_error9tensor_4dS_Pi_param_2
)
{
	.reg .pred 	%p<5>;
	.reg .b32 	%r<12>;
	.reg .b32 	%f<4>;
	.reg .b64 	%rd<37>;

	ld.param.u64 	%rd12, [_Z21softmax_crossen_error9tensor_4dS_Pi_param_0+48];
	ld.param.u64 	%rd1, [_Z21softmax_crossen_error9tensor_4dS_Pi_param_0];
	ld.param.u64 	%rd4, [_Z21softmax_crossen_error9tensor_4dS_Pi_param_0+56];
	ld.param.u64 	%rd5, [_Z21softmax_crossen_error9tensor_4dS_Pi_param_1];
	ld.param.u64 	%rd7, [_Z21softmax_crossen_error9tensor_4dS_Pi_param_1+40];
	ld.param.u64 	%rd8, [_Z21softmax_crossen_error9tensor_4dS_Pi_param_1+56];
	ld.param.u64 	%rd3, [_Z21softmax_crossen_error9tensor_4dS_Pi_param_0+40];
	ld.param.u64 	%rd14, [_Z21softmax_crossen_error9tensor_4dS_Pi_param_1+32];
	ld.param.u64 	%rd15, [_Z21softmax_crossen_error9tensor_4dS_Pi_param_0+32];
	ld.param.u64 	%rd11, [_Z21softmax_crossen_error9tensor_4dS_Pi_param_2];
	cvta.to.global.u64 	%rd2, %rd15;
	cvta.to.global.u64 	%rd6, %rd14;
	mov.u32 	%r1, %ctaid.x;
	mov.u32 	%r2, %ntid.x;
	mov.u32 	%r3, %tid.x;
	mad.lo.s32 	%r4, %r1, %r2, %r3;
	mov.u32 	%r5, %ctaid.y;
	mov.u32 	%r6, %ntid.y;
	mov.u32 	%r7, %tid.y;
	mad.lo.s32 	%r8, %r5, %r6, %r7;
	cvt.s64.s32 	%rd9, %r4;
	setp.le.u64 	%p1, %rd3, %rd9;
	cvt.u64.u32 	%rd10, %r8;
	setp.le.u64 	%p2, %rd12, %rd10;
	or.pred  	%p3, %p1, %p2;
	@%p3 bra 	$L__BB9_4;
	cvt.u32.u64 	%r10, %rd10;
	cvta.to.global.u64 	%rd16, %rd11;
	shl.b64 	%rd17, %rd9, 2;
	add.s64 	%rd18, %rd16, %rd17;
	ld.global.u32 	%r11, [%rd18];
	setp.ne.s32 	%p4, %r10, %r11;
	@%p4 bra 	$L__BB9_3;
	add.s64 	%rd28, %rd3, %rd9;
	mad.lo.s64 	%rd29, %rd3, %rd4, %rd28;
	mad.lo.s64 	%rd30, %rd29, %rd1, %rd2;
	shl.b64 	%rd31, %rd10, 2;
	add.s64 	%rd32, %rd30, %rd31;
	ld.global.f32 	%f2, [%rd32];
	add.f32 	%f3, %f2, 0fBF800000;
	add.s64 	%rd33, %rd7, %rd9;
	mad.lo.s64 	%rd34, %rd7, %rd8, %rd33;
	mad.lo.s64 	%rd35, %rd34, %rd5, %rd6;
	add.s64 	%rd36, %rd35, %rd31;
	st.global.f32 	[%rd36], %f3;
	bra.uni 	$L__BB9_4;
$L__BB9_3:
	add.s64 	%rd19, %rd3, %rd9;
	mad.lo.s64 	%rd20, %rd3, %rd4, %rd19;
	mad.lo.s64 	%rd21, %rd20, %rd1, %rd2;
	shl.b64 	%rd22, %rd10, 2;
	add.s64 	%rd23, %rd21, %rd22;
	ld.global.f32 	%f1, [%rd23];
	add.s64 	%rd24, %rd7, %rd9;
	mad.lo.s64 	%rd25, %rd7, %rd8, %rd24;
	mad.lo.s64 	%rd26, %rd25, %rd5, %rd6;
	add.s64 	%rd27, %rd26, %rd22;
	st.global.f32 	[%rd27], %f1;
$L__BB9_4:
	ret;

}
	// .globl	_Z20sigmoid_square_error9tensor_4dS_Pi
.visible .entry _Z20sigmoid_square_error9tensor_4dS_Pi(
	.param .align 8 .b8 _Z20sigmoid_square_error9tensor_4dS_Pi_param_0[72],
	.param .align 8 .b8 _Z20sigmoid_square_error9tensor_4dS_Pi_param_1[72],
	.param .u64 .ptr .align 1 _Z20sigmoid_square_error9tensor_4dS_Pi_param_2
)
{
	.reg .pred 	%p<5>;
	.reg .b32 	%r<12>;
	.reg .b32 	%f<12>;
	.reg .b64 	%rd<37>;

	ld.param.u64 	%rd12, [_Z20sigmoid_square_error9tensor_4dS_Pi_param_0+48];
	ld.param.u64 	%rd1, [_Z20sigmoid_square_error9tensor_4dS_Pi_param_0];
	ld.param.u64 	%rd4, [_Z20sigmoid_square_error9tensor_4dS_Pi_param_0+56];
	ld.param.u64 	%rd5, [_Z20sigmoid_square_error9tensor_4dS_Pi_param_1];
	ld.param.u64 	%rd7, [_Z20sigmoid_square_error9tensor_4dS_Pi_param_1+40];
	ld.param.u64 	%rd8, [_Z20sigmoid_square_error9tensor_4dS_Pi_param_1+56];
	ld.param.u64 	%rd3, [_Z20sigmoid_square_error9tensor_4dS_Pi_param_0+40];
	ld.param.u64 	%rd14, [_Z20sigmoid_square_error9tensor_4dS_Pi_param_1+32];
	ld.param.u64 	%rd15, [_Z20sigmoid_square_error9tensor_4dS_Pi_param_0+32];
	ld.param.u64 	%rd11, [_Z20sigmoid_square_error9tensor_4dS_Pi_param_2];
	cvta.to.global.u64 	%rd2, %rd15;
	cvta.to.global.u64 	%rd6, %rd14;
	mov.u32 	%r1, %ctaid.x;
	mov.u32 	%r2, %ntid.x;
	mov.u32 	%r3, %tid.x;
	mad.lo.s32 	%r4, %r1, %r2, %r3;
	mov.u32 	%r5, %ctaid.y;
	mov.u32 	%r6, %ntid.y;
	mov.u32 	%r7, %tid.y;
	mad.lo.s32 	%r8, %r5, %r6, %r7;
	cvt.s64.s32 	%rd9, %r4;
	setp.le.u64 	%p1, %rd3, %rd9;
	cvt.u64.u32 	%rd10, %r8;
	setp.le.u64 	%p2, %rd12, %rd10;
	or.pred  	%p3, %p1, %p2;
	@%p3 bra 	$L__BB10_4;
	cvt.u32.u64 	%r10, %rd9;
	cvta.to.global.u64 	%rd16, %rd11;
	shl.b64 	%rd17, %rd10, 2;
	add.s64 	%rd18, %rd16, %rd17;
	ld.global.u32 	%r11, [%rd18];
	setp.ne.s32 	%p4, %r10, %r11;
	@%p4 bra 	$L__BB10_3;
	add.s64 	%rd28, %rd3, %rd9;
	mad.lo.s64 	%rd29, %rd3, %rd4, %rd28;
	mad.lo.s64 	%rd30, %rd29, %rd1, %rd2;
	add.s64 	%rd32, %rd30, %rd17;
	ld.global.f32 	%f6, [%rd32];
	add.f32 	%f7, %f6, 0fBF800000;
	mul.f32 	%f8, %f6, %f7;
	mov.f32 	%f9, 0f3F800000;
	sub.f32 	%f10, %f9, %f6;
	mul.f32 	%f11, %f10, %f8;
	add.s64 	%rd33, %rd7, %rd9;
	mad.lo.s64 	%rd34, %rd7, %rd8, %rd33;
	mad.lo.s64 	%rd35, %rd34, %rd5, %rd6;
	add.s64 	%rd36, %rd35, %rd17;
	st.global.f32 	[%rd36], %f11;
	bra.uni 	$L__BB10_4;
$L__BB10_3:
	add.s64 	%rd19, %rd3, %rd9;
	mad.lo.s64 	%rd20, %rd3, %rd4, %rd19;
	mad.lo.s64 	%rd21, %rd20, %rd1, %rd2;
	add.s64 	%rd23, %rd21, %rd17;
	ld.global.f32 	%f1, [%rd23];
	mul.f32 	%f2, %f1, %f1;
	mov.f32 	%f3, 0f3F800000;
	sub.f32 	%f4, %f3, %f1;
	mul.f32 	%f5, %f2, %f4;
	add.s64 	%rd24, %rd7, %rd9;
	mad.lo.s64 	%rd25, %rd7, %rd8, %rd24;
	mad.lo.s64 	%rd26, %rd25, %rd5, %rd6;
	add.s64 	%rd27, %rd26, %rd17;
	st.global.f32 	[%rd27], %f5;
$L__BB10_4:
	ret;

}
	// .globl	_Z13cross_entropyPfS_m
.visible .entry _Z13cross_entropyPfS_m(
	.param .u64 .ptr .align 1 _Z13cross_entropyPfS_m_param_0,
	.param .u64 .ptr .align 1 _Z13cross_entropyPfS_m_param_1,
	.param .u64 _Z13cross_entropyPfS_m_param_2
)
{


	ret;

}
	// .globl	_Z17mean_square_errorPfS_m
.visible .entry _Z17mean_square_errorPfS_m(
	.param .u64 .ptr .align 1 _Z17mean_square_errorPfS_m_param_0,
	.param .u64 .ptr .align 1 _Z17mean_square_errorPfS_m_param_1,
	.param .u64 _Z17mean_square_errorPfS_m_param_2
)
{


	ret;

}
	// .globl	_Z20weight_update_kernel9tensor_4dS_S_f
.visible .entry _Z20weight_update_kernel9tensor_4dS_S_f(
	.param .align 8 .b8 _Z20weight_update_kernel9tensor_4dS_S_f_param_0[72],
	.param .align 8 .b8 _Z20weight_update_kernel9tensor_4dS_S_f_param_1[72],
	.param .align 8 .b8 _Z20weight_update_kernel9tensor_4dS_S_f_param_2[72],
	.param .f32 _Z20weight_update_kernel9tensor_4dS_S_f_param_3
)
{
	.reg .pred 	%p<13>;
	.reg .b32 	%r<10>;
	.reg .b32 	%f<75>;
	.reg .b64 	%rd<122>;

	ld.param.u64 	%rd39, [_Z20weight_update_kernel9tensor_4dS_S_f_param_2+56];
	ld.param.u64 	%rd36, [_Z20weight_update_kernel9tensor_4dS_S_f_param_2+32];
	ld.param.u64 	%rd32, [_Z20weight_update_kernel9tensor_4dS_S_f_param_2];
	ld.param.u64 	%rd1, [_Z20weight_update_kernel9tensor_4dS_S_f_param_0];
	ld.param.u64 	%rd3, [_Z20weight_update_kernel9tensor_4dS_S_f_param_0+40];
	ld.param.u64 	%rd4, [_Z20weight_update_kernel9tensor_4dS_S_f_param_0+56];
	ld.param.u64 	%rd5, [_Z20weight_update_kernel9tensor_4dS_S_f_param_1];
	ld.param.u64 	%rd7, [_Z20weight_update_kernel9tensor_4dS_S_f_param_1+40];
	ld.param.u64 	%rd8, [_Z20weight_update_kernel9tensor_4dS_S_f_param_1+56];
	ld.param.u64 	%rd37, [_Z20weight_update_kernel9tensor_4dS_S_f_param_2+40];
	ld.param.u64 	%rd41, [_Z20weight_update_kernel9tensor_4dS_S_f_param_1+32];
	ld.param.u64 	%rd42, [_Z20weight_update_kernel9tensor_4dS_S_f_param_0+32];
	ld.param.u64 	%rd43, [_Z20weight_update_kernel9tensor_4dS_S_f_param_2+48];
	ld.param.f32 	%f13, [_Z20weight_update_kernel9tensor_4dS_S_f_param_3];
	cvta.to.global.u64 	%rd2, %rd42;
	cvta.to.global.u64 	%rd6, %rd41;
	mov.u32 	%r1, %ctaid.x;
	mov.u32 	%r2, %ntid.x;
	mov.u32 	%r3, %tid.x;
	mad.lo.s32 	%r4, %r1, %r2, %r3;
	mov.u32 	%r5, %ctaid.y;
	mov.u32 	%r6, %ntid.y;
	mov.u32 	%r7, %tid.y;
	mad.lo.s32 	%r8, %r5, %r6, %r7;
	cvt.s64.s32 	%rd10, %r4;
	setp.le.u64 	%p1, %rd37, %rd10;
	cvt.u64.u32 	%rd11, %r8;
	setp.le.u64 	%p2, %rd43, %rd11;
	or.pred  	%p3, %p1, %p2;
	@%p3 bra 	$L__BB13_14;
	setp.eq.s64 	%p4, %rd3, 0;
	mov.f32 	%f74, 0f00000000;
	@%p4 bra 	$L__BB13_13;
	mad.lo.s64 	%rd12, %rd7, %rd8, %rd7;
	mad.lo.s64 	%rd13, %rd3, %rd4, %rd3;
	and.b64  	%rd14, %rd3, 7;
	setp.lt.u64 	%p5, %rd3, 8;
	mov.f32 	%f74, 0f00000000;
	mov.b64 	%rd120, 0;
	@%p5 bra 	$L__BB13_5;
	and.b64  	%rd120, %rd3, -8;
	mul.lo.s64 	%rd45, %rd5, %rd7;
	mad.lo.s64 	%rd46, %rd45, %rd8, %rd45;
	shl.b64 	%rd47, %rd10, 2;
	add.s64 	%rd48, %rd46, %rd47;
	add.s64 	%rd117, %rd6, %rd48;
	mul.lo.s64 	%rd49, %rd1, %rd3;
	mad.lo.s64 	%rd50, %rd49, %rd4, %rd49;
	shl.b64 	%rd51, %rd11, 2;
	add.s64 	%rd52, %rd50, %rd51;
	add.s64 	%rd116, %rd2, %rd52;
	mov.f32 	%f74, 0f00000000;
	mov.u64 	%rd118, %rd120;
$L__BB13_4:
	.pragma "nounroll";
	ld.global.f32 	%f18, [%rd117];
	ld.global.f32 	%f19, [%rd116];
	fma.rn.f32 	%f20, %f18, %f19, %f74;
	add.s64 	%rd53, %rd117, %rd5;
	ld.global.f32 	%f21, [%rd53];
	add.s64 	%rd54, %rd116, %rd1;
	ld.global.f32 	%f22, [%rd54];
	fma.rn.f32 	%f23, %f21, %f22, %f20;
	add.s64 	%rd55, %rd53, %rd5;
	ld.global.f32 	%f24, [%rd55];
	add.s64 	%rd56, %rd54, %rd1;
	ld.global.f32 	%f25, [%rd56];
	fma.rn.f32 	%f26, %f24, %f25, %f23;
	add.s64 	%rd57, %rd55, %rd5;
	ld.global.f32 	%f27, [%rd57];
	add.s64 	%rd58, %rd56, %rd1;
	ld.global.f32 	%f28, [%rd58];
	fma.rn.f32 	%f29, %f27, %f28, %f26;
	add.s64 	%rd59, %rd57, %rd5;
	ld.global.f32 	%f30, [%rd59];
	add.s64 	%rd60, %rd58, %rd1;
	ld.global.f32 	%f31, [%rd60];
	fma.rn.f32 	%f32, %f30, %f31, %f29;
	add.s64 	%rd61, %rd59, %rd5;
	ld.global.f32 	%f33, [%rd61];
	add.s64 	%rd62, %rd60, %rd1;
	ld.global.f32 	%f34, [%rd62];
	fma.rn.f32 	%f35, %f33, %f34, %f32;
	add.s64 	%rd63, %rd61, %rd5;
	ld.global.f32 	%f36, [%rd63];
	add.s64 	%rd64, %rd62, %rd1;
	ld.global.f32 	%f37, [%rd64];
	fma.rn.f32 	%f38, %f36, %f37, %f35;
	add.s64 	%rd65, %rd63, %rd5;
	ld.global.f32 	%f39, [%rd65];
	add.s64 	%rd66, %rd64, %rd1;
	ld.global.f32 	%f40, [%rd66];
	fma.rn.f32 	%f74, %f39, %f40, %f38;
	add.s64 	%rd118, %rd118, -8;
	shl.b64 	%rd67, %rd5, 3;
	add.s64 	%rd117, %rd117, %rd67;
	shl.b64 	%rd68, %rd1, 3;
	add.s64 	%rd116, %rd116, %rd68;
	setp.ne.s64 	%p6, %rd118, 0;
	@%p6 bra 	$L__BB13_4;
$L__BB13_5:
	setp.eq.s64 	%p7, %rd14, 0;
	@%p7 bra 	$L__BB13_13;
	shl.b64 	%rd69, %rd10, 2;
	add.s64 	%rd25, %rd6, %rd69;
	shl.b64 	%rd70, %rd11, 2;
	add.s64 	%rd26, %rd2, %rd70;
	and.b64  	%rd27, %rd3, 3;
	setp.lt.u64 	%p8, %rd14, 4;
	@%p8 bra 	$L__BB13_8;
	add.s64 	%rd71, %rd12, %rd120;
	mad.lo.s64 	%rd72, %rd71, %rd5, %rd25;
	ld.global.f32 	%f42, [%rd72];
	add.s64 	%rd73, %rd13, %rd120;
	mad.lo.s64 	%rd74, %rd73, %rd1, %rd26;
	ld.global.f32 	%f43, [%rd74];
	fma.rn.f32 	%f44, %f42, %f43, %f74;
	add.s64 	%rd75, %rd120, 1;
	and.b64  	%rd76, %rd75, 4294967295;
	add.s64 	%rd77, %rd12, %rd76;
	mad.lo.s64 	%rd78, %rd77, %rd5, %rd25;
	ld.global.f32 	%f45, [%rd78];
	add.s64 	%rd79, %rd13, %rd76;
	mad.lo.s64 	%rd80, %rd79, %rd1, %rd26;
	ld.global.f32 	%f46, [%rd80];
	fma.rn.f32 	%f47, %f45, %f46, %f44;
	add.s64 	%rd81, %rd120, 2;
	and.b64  	%rd82, %rd81, 4294967295;
	add.s64 	%rd83, %rd12, %rd82;
	mad.lo.s64 	%rd84, %rd83, %rd5, %rd25;
	ld.global.f32 	%f48, [%rd84];
	add.s64 	%rd85, %rd13, %rd82;
	mad.lo.s64 	%rd86, %rd85, %rd1, %rd26;
	ld.global.f32 	%f49, [%rd86];
	fma.rn.f32 	%f50, %f48, %f49, %f47;
	add.s64 	%rd87, %rd120, 3;
	and.b64  	%rd88, %rd87, 4294967295;
	add.s64 	%rd89, %rd12, %rd88;
	mad.lo.s64 	%rd90, %rd89, %rd5, %rd25;
	ld.global.f32 	%f51, [%rd90];
	add.s64 	%rd91, %rd13, %rd88;
	mad.lo.s64 	%rd92, %rd91, %rd1, %rd26;
	ld.global.f32 	%f52, [%rd92];
	fma.rn.f32 	%f74, %f51, %f52, %f50;
	add.s64 	%rd93, %rd120, 4;
	and.b64  	%rd120, %rd93, 4294967295;
$L__BB13_8:
	setp.eq.s64 	%p9, %rd27, 0;
	@%p9 bra 	$L__BB13_13;
	setp.eq.s64 	%p10, %rd27, 1;
	@%p10 bra 	$L__BB13_11;
	add.s64 	%rd94, %rd12, %rd120;
	mad.lo.s64 	%rd95, %rd94, %rd5, %rd25;
	ld.global.f32 	%f54, [%rd95];
	add.s64 	%rd96, %rd13, %rd120;
	mad.lo.s64 	%rd97, %rd96, %rd1, %rd26;
	ld.global.f32 	%f55, [%rd97];
	fma.rn.f32 	%f56, %f54, %f55, %f74;
	add.s64 	%rd98, %rd120, 1;
	and.b64  	%rd99, %rd98, 4294967295;
	add.s64 	%rd100, %rd12, %rd99;
	mad.lo.s64 	%rd101, %rd100, %rd5, %rd25;
	ld.global.f32 	%f57, [%rd101];
	add.s64 	%rd102, %rd13, %rd99;
	mad.lo.s64 	%rd103, %rd102, %rd1, %rd26;
	ld.global.f32 	%f58, [%rd103];
	fma.rn.f32 	%f74, %f57, %f58, %f56;
	add.s64 	%rd104, %rd120, 2;
	and.b64  	%rd120, %rd104, 4294967295;
$L__BB13_11:
	and.b64  	%rd105, %rd3, 1;
	setp.eq.b64 	%p11, %rd105, 1;
	not.pred 	%p12, %p11;
	@%p12 bra 	$L__BB13_13;
	add.s64 	%rd106, %rd12, %rd120;
	mad.lo.s64 	%rd107, %rd106, %rd5, %rd25;
	ld.global.f32 	%f59, [%rd107];
	add.s64 	%rd108, %rd13, %rd120;
	mad.lo.s64 	%rd109, %rd108, %rd1, %rd26;
	ld.global.f32 	%f60, [%rd109];
	fma.rn.f32 	%f74, %f59, %f60, %f74;
$L__BB13_13:
	mul.f32 	%f61, %f13, %f74;
	cvt.rn.f32.u64 	%f62, %rd3;
	mov.f32 	%f63, 0fBF800000;
	div.rn.f32 	%f64, %f63, %f62;
	add.s64 	%rd110, %rd37, %rd10;
	mad.lo.s64 	%rd111, %rd37, %rd39, %rd110;
	cvta.to.global.u64 	%rd112, %rd36;
	mad.lo.s64 	%rd113, %rd111, %rd32, %rd112;
	shl.b64 	%rd114, %rd11, 2;
	add.s64 	%rd115, %rd113, %rd114;
	ld.global.f32 	%f65, [%rd115];
	fma.rn.f32 	%f66, %f64, %f61, %f65;
	st.global.f32 	[%rd115], %f66;
$L__BB13_14:
	ret;

}
	// .globl	_Z21update_correct_labels9tensor_4dPiS0_
.visible .entry _Z21update_correct_labels9tensor_4dPiS0_(
	.param .align 8 .b8 _Z21update_correct_labels9tensor_4dPiS0__param_0[72],
	.param .u64 .ptr .align 1 _Z21update_correct_labels9tensor_4dPiS0__param_1,
	.param .u64 .ptr .align 1 _Z21update_correct_labels9tensor_4dPiS0__param_2
)
{
	.reg .pred 	%p<40>;
	.reg .b32 	%r<92>;
	.reg .b32 	%f<59>;
	.reg .b64 	%rd<128>;

	ld.param.u64 	%rd32, [_Z21update_correct_labels9tensor_4dPiS0__param_0+56];
	ld.param.u64 	%rd30, [_Z21update_correct_labels9tensor_4dPiS0__param_0+40];
	ld.param.u64 	%rd29, [_Z21update_correct_labels9tensor_4dPiS0__param_0+32];
	ld.param.u64 	%rd25, [_Z21update_correct_labels9tensor_4dPiS0__param_0];
	ld.param.u64 	%rd31, [_Z21update_correct_labels9tensor_4dPiS0__param_0+48];
	ld.param.u64 	%rd34, [_Z21update_correct_labels9tensor_4dPiS0__param_1];
	ld.param.u64 	%rd35, [_Z21update_correct_labels9tensor_4dPiS0__param_2];
	mov.u32 	%r18, %ctaid.x;
	mov.u32 	%r19, %ntid.x;
	mov.u32 	%r20, %tid.x;
	mad.lo.s32 	%r1, %r18, %r19, %r20;
	add.s64 	%rd2, %rd31, -3;
	setp.gt.u64 	%p1, %rd2, -3;
	mov.b32 	%r91, 0;
	@%p1 bra 	$L__BB14_12;
	cvta.to.global.u64 	%rd3, %rd29;
	cvt.s64.s32 	%rd37, %r1;
	add.s64 	%rd38, %rd30, %rd37;
	mad.lo.s64 	%rd39, %rd30, %rd32, %rd38;
	mul.lo.s64 	%rd4, %rd39, %rd25;
	add.s64 	%rd5, %rd3, %rd4;
	add.s64 	%rd6, %rd31, -2;
	and.b64  	%rd7, %rd6, 15;
	setp.lt.u64 	%p2, %rd2, 15;
	mov.b32 	%r91, 0;
	mov.b64 	%rd124, 1;
	@%p2 bra 	$L__BB14_4;
	and.b64  	%rd8, %rd6, -16;
	add.s64 	%rd41, %rd4, %rd3;
	add.s64 	%rd121, %rd41, 4;
	mov.b32 	%r91, 0;
	mov.b64 	%rd122, 1;
	mov.b32 	%r82, 8;
$L__BB14_3:
	.pragma "nounroll";
	add.s32 	%r25, %r82, -7;
	ld.global.f32 	%f1, [%rd121];
	mul.wide.u32 	%rd42, %r91, 4;
	add.s64 	%rd43, %rd5, %rd42;
	ld.global.f32 	%f2, [%rd43];
	setp.gt.f32 	%p3, %f1, %f2;
	selp.b32 	%r26, %r25, %r91, %p3;
	add.s32 	%r27, %r82, -6;
	shl.b64 	%rd44, %rd122, 2;
	and.b64  	%rd45, %rd44, 17179869180;
	add.s64 	%rd46, %rd5, %rd45;
	ld.global.f32 	%f3, [%rd46+4];
	mul.wide.u32 	%rd47, %r26, 4;
	add.s64 	%rd48, %rd5, %rd47;
	ld.global.f32 	%f4, [%rd48];
	setp.gt.f32 	%p4, %f3, %f4;
	selp.b32 	%r28, %r27, %r26, %p4;
	add.s32 	%r29, %r82, -5;
	ld.global.f32 	%f5, [%rd46+8];
	mul.wide.u32 	%rd49, %r28, 4;
	add.s64 	%rd50, %rd5, %rd49;
	ld.global.f32 	%f6, [%rd50];
	setp.gt.f32 	%p5, %f5, %f6;
	selp.b32 	%r30, %r29, %r28, %p5;
	add.s32 	%r31, %r82, -4;
	ld.global.f32 	%f7, [%rd46+12];
	mul.wide.u32 	%rd51, %r30, 4;
	add.s64 	%rd52, %rd5, %rd51;
	ld.global.f32 	%f8, [%rd52];
	setp.gt.f32 	%p6, %f7, %f8;
	selp.b32 	%r32, %r31, %r30, %p6;
	add.s32 	%r33, %r82, -3;
	ld.global.f32 	%f9, [%rd46+16];
	mul.wide.u32 	%rd53, %r32, 4;
	add.s64 	%rd54, %rd5, %rd53;
	ld.global.f32 	%f10, [%rd54];
	setp.gt.f32 	%p7, %f9, %f10;
	selp.b32 	%r34, %r33, %r32, %p7;
	add.s32 	%r35, %r82, -2;
	ld.global.f32 	%f11, [%rd46+20];
	mul.wide.u32 	%rd55, %r34, 4;
	add.s64 	%rd56, %rd5, %rd55;
	ld.global.f32 	%f12, [%rd56];
	setp.gt.f32 	%p8, %f11, %f12;
	selp.b32 	%r36, %r35, %r34, %p8;
	add.s32 	%r37, %r82, -1;
	ld.global.f32 	%f13, [%rd46+24];
	mul.wide.u32 	%rd57, %r36, 4;
	add.s64 	%rd58, %rd5, %rd57;
	ld.global.f32 	%f14, [%rd58];
	setp.gt.f32 	%p9, %f13, %f14;
	selp.b32 	%r38, %r37, %r36, %p9;
	add.s32 	%r39, %r82, 8;
	ld.global.f32 	%f15, [%rd46+28];
	mul.wide.u32 	%rd59, %r38, 4;
	add.s64 	%rd60, %rd5, %rd59;
	ld.global.f32 	%f16, [%rd60];
	setp.gt.f32 	%p10, %f15, %f16;
	selp.b32 	%r40, %r82, %r38, %p10;
	add.s32 	%r41, %r82, 1;
	ld.global.f32 	%f17, [%rd46+32];
	mul.wide.u32 	%rd61, %r40, 4;
	add.s64 	%rd62, %rd5, %rd61;
	ld.global.f32 	%f18, [%rd62];
	setp.gt.f32 	%p11, %f17, %f18;
	selp.b32 	%r42, %r41, %r40, %p11;
	add.s32 	%r43, %r82, 2;
	ld.global.f32 	%f19, [%rd46+36];
	mul.wide.u32 	%rd63, %r42, 4;
	add.s64 	%rd64, %rd5, %rd63;
	ld.global.f32 	%f20, [%rd64];
	setp.gt.f32 	%p12, %f19, %f20;
	selp.b32 	%r44, %r43, %r42, %p12;
	add.s32 	%r45, %r82, 3;
	ld.global.f32 	%f21, [%rd46+40];
	mul.wide.u32 	%rd65, %r44, 4;
	add.s64 	%rd66, %rd5, %rd65;
	ld.global.f32 	%f22, [%rd66];
	setp.gt.f32 	%p13, %f21, %f22;
	selp.b32 	%r46, %r45, %r44, %p13;
	add.s32 	%r47, %r82, 4;
	ld.global.f32 	%f23, [%rd46+44];
	mul.wide.u32 	%rd67, %r46, 4;
	add.s64 	%rd68, %rd5, %rd67;
	ld.global.f32 	%f24, [%rd68];
	setp.gt.f32 	%p14, %f23, %f24;
	selp.b32 	%r48, %r47, %r46, %p14;
	add.s32 	%r49, %r82, 5;
	ld.global.f32 	%f25, [%rd46+48];
	mul.wide.u32 	%rd69, %r48, 4;
	add.s64 	%rd70, %rd5, %rd69;
	ld.global.f32 	%f26, [%rd70];
	setp.gt.f32 	%p15, %f25, %f26;
	selp.b32 	%r50, %r49, %r48, %p15;
	add.s32 	%r51, %r82, 6;
	ld.global.f32 	%f27, [%rd46+52];
	mul.wide.u32 	%rd71, %r50, 4;
	add.s64 	%rd72, %rd5, %rd71;
	ld.global.f32 	%f28, [%rd72];
	setp.gt.f32 	%p16, %f27, %f28;
	selp.b32 	%r52, %r51, %r50, %p16;
	add.s32 	%r53, %r82, 7;
	ld.global.f32 	%f29, [%rd46+56];
	mul.wide.u32 	%rd73, %r52, 4;
	add.s64 	%rd74, %rd5, %rd73;
	ld.global.f32 	%f30, [%rd74];
	setp.gt.f32 	%p17, %f29, %f30;
	selp.b32 	%r54, %r53, %r52, %p17;
	ld.global.f32 	%f31, [%rd46+60];
	mul.wide.u32 	%rd75, %r54, 4;
	add.s64 	%rd76, %rd5, %rd75;
	ld.global.f32 	%f32, [%rd76];
	setp.gt.f32 	%p18, %f31, %f32;
	selp.b32 	%r91, %r39, %r54, %p18;
	add.s64 	%rd124, %rd122, 16;
	add.s64 	%rd77, %rd122, 15;
	add.s32 	%r82, %r82, 16;
	add.s64 	%rd121, %rd121, 64;
	setp.ne.s64 	%p19, %rd77, %rd8;
	mov.u64 	%rd122, %rd124;
	@%p19 bra 	$L__BB14_3;
$L__BB14_4:
	setp.eq.s64 	%p20, %rd7, 0;
	@%p20 bra 	$L__BB14_12;
	and.b64  	%rd15, %rd6, 7;
	setp.lt.u64 	%p21, %rd7, 8;
	@%p21 bra 	$L__BB14_7;
	cvt.u32.u64 	%r56, %rd124;
	shl.b64 	%rd78, %rd124, 2;
	add.s64 	%rd79, %rd5, %rd78;
	ld.global.f32 	%f33, [%rd79];
	mul.wide.u32 	%rd80, %r91, 4;
	add.s64 	%rd81, %rd5, %rd80;
	ld.global.f32 	%f34, [%rd81];
	setp.gt.f32 	%p22, %f33, %f34;
	selp.b32 	%r57, %r56, %r91, %p22;
	add.s32 	%r58, %r56, 1;
	and.b64  	%rd82, %rd78, 17179869180;
	add.s64 	%rd83, %rd5, %rd82;
	ld.global.f32 	%f35, [%rd83+4];
	mul.wide.u32 	%rd84, %r57, 4;
	add.s64 	%rd85, %rd5, %rd84;
	ld.global.f32 	%f36, [%rd85];
	setp.gt.f32 	%p23, %f35, %f36;
	selp.b32 	%r59, %r58, %r57, %p23;
	add.s32 	%r60, %r56, 2;
	ld.global.f32 	%f37, [%rd83+8];
	mul.wide.u32 	%rd86, %r59, 4;
	add.s64 	%rd87, %rd5, %rd86;
	ld.global.f32 	%f38, [%rd87];
	setp.gt.f32 	%p24, %f37, %f38;
	selp.b32 	%r61, %r60, %r59, %p24;
	add.s32 	%r62, %r56, 3;
	ld.global.f32 	%f39, [%rd83+12];
	mul.wide.u32 	%rd88, %r61, 4;
	add.s64 	%rd89, %rd5, %rd88;
	ld.global.f32 	%f40, [%rd89];
	setp.gt.f32 	%p25, %f39, %f40;
	selp.b32 	%r63, %r62, %r61, %p25;
	add.s32 	%r64, %r56, 4;
	ld.global.f32 	%f41, [%rd83+16];
	mul.wide.u32 	%rd90, %r63, 4;
	add.s64 	%rd91, %rd5, %rd90;
	ld.global.f32 	%f42, [%rd91];
	setp.gt.f32 	%p26, %f41, %f42;
	selp.b32 	%r65, %r64, %r63, %p26;
	add.s32 	%r66, %r56, 5;
	ld.global.f32 	%f43, [%rd83+20];
	mul.wide.u32 	%rd92, %r65, 4;
	add.s64 	%rd93, %rd5, %rd92;
	ld.global.f32 	%f44, [%rd93];
	setp.gt.f32 	%p27, %f43, %f44;
	selp.b32 	%r67, %r66, %r65, %p27;
	add.s32 	%r68, %r56, 6;
	ld.global.f32 	%f45, [%rd83+24];
	mul.wide.u32 	%rd94, %r67, 4;
	add.s64 	%rd95, %rd5, %rd94;
	ld.global.f32 	%f46, [%rd95];
	setp.gt.f32 	%p28, %f45, %f46;
	selp.b32 	%r69, %r68, %r67, %p28;
	add.s32 	%r70, %r56, 7;
	ld.global.f32 	%f47, [%rd83+28];
	mul.wide.u32 	%rd96, %r69, 4;
	add.s64 	%rd97, %rd5, %rd96;
	ld.global.f32 	%f48, [%rd97];
	setp.gt.f32 	%p29, %f47, %f48;
	selp.b32 	%r91, %r70, %r69, %p29;
	add.s64 	%rd98, %rd124, 8;
	and.b64  	%rd124, %rd98, 4294967295;
$L__BB14_7:
	setp.eq.s64 	%p30, %rd15, 0;
	@%p30 bra 	$L__BB14_12;
	and.b64  	%rd126, %rd6, 3;
	setp.lt.u64 	%p31, %rd15, 4;
	@%p31 bra 	$L__BB14_10;
	cvt.u32.u64 	%r72, %rd124;
	shl.b64 	%rd99, %rd124, 2;
	add.s64 	%rd100, %rd5, %rd99;
	ld.global.f32 	%f49, [%rd100];
	mul.wide.u32 	%rd101, %r91, 4;
	add.s64 	%rd102, %rd5, %rd101;
	ld.global.f32 	%f50, [%rd102];
	setp.gt.f32 	%p32, %f49, %f50;
	selp.b32 	%r73, %r72, %r91, %p32;
	add.s32 	%r74, %r72, 1;
	and.b64  	%rd103, %rd99, 17179869180;
	add.s64 	%rd104, %rd5, %rd103;
	ld.global.f32 	%f51, [%rd104+4];
	mul.wide.u32 	%rd105, %r73, 4;
	add.s64 	%rd106, %rd5, %rd105;
	ld.global.f32 	%f52, [%rd106];
	setp.gt.f32 	%p33, %f51, %f52;
	selp.b32 	%r75, %r74, %r73, %p33;
	add.s32 	%r76, %r72, 2;
	ld.global.f32 	%f53, [%rd104+8];
	mul.wide.u32 	%rd107, %r75, 4;
	add.s64 	%rd108, %rd5, %rd107;
	ld.global.f32 	%f54, [%rd108];
	setp.gt.f32 	%p34, %f53, %f54;
	selp.b32 	%r77, %r76, %r75, %p34;
	add.s32 	%r78, %r72, 3;
	ld.global.f32 	%f55, [%rd104+12];
	mul.wide.u32 	%rd109, %r77, 4;
	add.s64 	%rd110, %rd5, %rd109;
	ld.global.f32 	%f56, [%rd110];
	setp.gt.f32 	%p35, %f55, %f56;
	selp.b32 	%r91, %r78, %r77, %p35;
	add.s64 	%rd111, %rd124, 4;
	and.b64  	%rd124, %rd111, 4294967295;
$L__BB14_10:
	setp.eq.s64 	%p36, %rd126, 0;
	@%p36 bra 	$L__BB14_12;
$L__BB14_11:
	.pragma "nounroll";
	cvt.u32.u64 	%r79, %rd124;
	shl.b64 	%rd112, %rd124, 2;
	add.s64 	%rd113, %rd5, %rd112;
	ld.global.f32 	%f57, [%rd113];
	mul.wide.u32 	%rd114, %r91, 4;
	add.s64 	%rd115, %rd5, %rd114;
	ld.global.f32 	%f58, [%rd115];
	setp.gt.f32 	%p37, %f57, %f58;
	selp.b32 	%r91, %r79, %r91, %p37;
	add.s64 	%rd116, %rd124, 1;
	and.b64  	%rd124, %rd116, 4294967295;
	add.s64 	%rd126, %rd126, -1;
	setp.ne.s64 	%p38, %rd126, 0;
	@%p38 bra 	$L__BB14_11;
$L__BB14_12:
	cvta.to.global.u64 	%rd117, %rd34;
	mul.wide.s32 	%rd118, %r1, 4;
	add.s64 	%rd119, %rd117, %rd118;
	ld.global.u32 	%r80, [%rd119];
	setp.ne.s32 	%p39, %r91, %r80;
	@%p39 bra 	$L__BB14_14;
	cvta.to.global.u64 	%rd120, %rd35;
	atom.global.add.u32 	%r81, [%rd120], 1;
$L__BB14_14:
	ret;

}


// ===== COMPILED SASS (sm_100) =====

	.target	sm_100

	.elftype	@"ET_EXEC"


//--------------------- .note.nv.tkinfo           --------------------------
	.section	.note.nv.tkinfo,"",@"SHT_NOTE"
	.sectionflags	@"SHF_NOTE_NV_TKINFO"
	.tkinfo
        /*0018*/ 	.word	0x00000002
        /*0030*/ 	.string	""
        /*0030*/ 	.string	"ptxas"
        /*0030*/ 	.string	"Cuda compilation tools, release 13.0, V13.0.88"
        /*0030*/ 	.string	"Build cuda_13.0.r13.0/compiler.36424714_0"
        /*0030*/ 	.string	"-arch sm_100 -m 64 "



//--------------------- .note.nv.cuinfo           --------------------------
	.section	.note.nv.cuinfo,"",@"SHT_NOTE"
	.sectionflags	@"SHF_NOTE_NV_CUINFO"
        /*0018*/ 	.short	0x0002
        /*001a*/ 	.short	0x0064
        /*001c*/ 	.short	0x0082
	.zero		2


//--------------------- .nv.info                  --------------------------
	.section	.nv.info,"",@"SHT_CUDA_INFO"
	.align	4


	//----- nvinfo : EIATTR_REGCOUNT
	.align		4
        /*0000*/ 	.byte	0x04, 0x2f
        /*0002*/ 	.short	(.L_1 - .L_0)
	.align		4
.L_0:
        /*0004*/ 	.word	index@(_Z9matmulvecPfS_iiS_)
        /*0008*/ 	.word	0x0000001e


	//----- nvinfo : EIATTR_FRAME_SIZE
	.align		4
.L_1:
        /*000c*/ 	.byte	0x04, 0x11
        /*000e*/ 	.short	(.L_3 - .L_2)
	.align		4
.L_2:
        /*0010*/ 	.word	index@(_Z9matmulvecPfS_iiS_)
        /*0014*/ 	.word	0x00000000


	//----- nvinfo : EIATTR_REGCOUNT
	.align		4
.L_3:
        /*0018*/ 	.byte	0x04, 0x2f
        /*001a*/ 	.short	(.L_5 - .L_4)
	.align		4
.L_4:
        /*001c*/ 	.word	index@(_Z9matmulmat9tensor_4dS_S_)
        /*0020*/ 	.word	0x00000020


	//----- nvinfo : EIATTR_FRAME_SIZE
	.align		4
.L_5:
        /*0024*/ 	.byte	0x04, 0x11
        /*0026*/ 	.short	(.L_7 - .L_6)
	.align		4
.L_6:
        /*0028*/ 	.word	index@(_Z9matmulmat9tensor_4dS_S_)
        /*002c*/ 	.word	0x00000000


	//----- nvinfo : EIATTR_REGCOUNT
	.align		4
.L_7:
        /*0030*/ 	.byte	0x04, 0x2f
        /*0032*/ 	.short	(.L_9 - .L_8)
	.align		4
.L_8:
        /*0034*/ 	.word	index@(_Z10matmulmatT9tensor_4dS_S_)
        /*0038*/ 	.word	0x00000020


	//----- nvinfo : EIATTR_FRAME_SIZE
	.align		4
.L_9:
        /*003c*/ 	.byte	0x04, 0x11
        /*003e*/ 	.short	(.L_11 - .L_10)
	.align		4
.L_10:
        /*0040*/ 	.word	index@(_Z10matmulmatT9tensor_4dS_S_)
        /*0044*/ 	.word	0x00000000


	//----- nvinfo : EIATTR_REGCOUNT
	.align		4
.L_11:
        /*0048*/ 	.byte	0x04, 0x2f
        /*004a*/ 	.short	(.L_13 - .L_12)
	.align		4
.L_12:
        /*004c*/ 	.word	index@(_Z11relu_kernel9tensor_4dS_)
        /*0050*/ 	.word	0x00000012


	//----- nvinfo : EIATTR_FRAME_SIZE
	.align		4
.L_13:
        /*0054*/ 	.byte	0x04, 0x11
        /*0056*/ 	.short	(.L_15 - .L_14)
	.align		4
.L_14:
        /*0058*/ 	.word	index@(_Z11relu_kernel9tensor_4dS_)
        /*005c*/ 	.word	0x00000000


	//----- nvinfo : EIATTR_REGCOUNT
	.align		4
.L_15:
        /*0060*/ 	.byte	0x04, 0x2f
        /*0062*/ 	.short	(.L_17 - .L_16)
	.align		4
.L_16:
        /*0064*/ 	.word	index@(_Z14sigmoid_kernelPfS_m)
        /*0068*/ 	.word	0x0000000f


	//----- nvinfo : EIATTR_FRAME_SIZE
	.align		4
.L_17:
        /*006c*/ 	.byte	0x04, 0x11
        /*006e*/ 	.short	(.L_19 - .L_18)
	.align		4
.L_18:
        /*0070*/ 	.word	index@($__internal_3_$__cuda_sm20_rcp_rn_f32_slowpath)
        /*0074*/ 	.word	0x00000000


	//----- nvinfo : EIATTR_FRAME_SIZE
	.align		4
.L_19:
        /*0078*/ 	.byte	0x04, 0x11
        /*007a*/ 	.short	(.L_21 - .L_20)
	.align		4
.L_20:
        /*007c*/ 	.word	index@(_Z14sigmoid_kernelPfS_m)
        /*0080*/ 	.word	0x00000000


	//----- nvinfo : EIATTR_REGCOUNT
	.align		4
.L_21:
        /*0084*/ 	.byte	0x04, 0x2f
        /*0086*/ 	.short	(.L_23 - .L_22)
	.align		4
.L_22:
        /*0088*/ 	.word	index@(_Z18sigmoid_derivativePfS_m)
        /*008c*/ 	.word	0x0000000f


	//----- nvinfo : EIATTR_FRAME_SIZE
	.align		4
.L_23:
        /*0090*/ 	.byte	0x04, 0x11
        /*0092*/ 	.short	(.L_25 - .L_24)
	.align		4
.L_24:
        /*0094*/ 	.word	index@($__internal_2_$__cuda_sm20_rcp_rn_f32_slowpath)
        /*0098*/ 	.word	0x00000000


	//----- nvinfo : EIATTR_FRAME_SIZE
	.align		4
.L_25:
        /*009c*/ 	.byte	0x04, 0x11
        /*009e*/ 	.short	(.L_27 - .L_26)
	.align		4
.L_26:
        /*00a0*/ 	.word	index@(_Z18sigmoid_derivativePfS_m)
        /*00a4*/ 	.word	0x00000000


	//----- nvinfo : EIATTR_REGCOUNT
	.align		4
.L_27:
        /*00a8*/ 	.byte	0x04, 0x2f
        /*00aa*/ 	.short	(.L_29 - .L_28)
	.align		4
.L_28:
        /*00ac*/ 	.word	index@(_Z14elementwisemul9tensor_4dS_S_)
        /*00b0*/ 	.word	0x00000016


	//----- nvinfo : EIATTR_FRAME_SIZE
	.align		4
.L_29:
        /*00b4*/ 	.byte	0x04, 0x11
        /*00b6*/ 	.short	(.L_31 - .L_30)
	.align		4
.L_30:
        /*00b8*/ 	.word	index@(_Z14elementwisemul9tensor_4dS_S_)
        /*00bc*/ 	.word	0x00000000


	//----- nvinfo : EIATTR_REGCOUNT
	.align		4
.L_31:
        /*00c0*/ 	.byte	0x04, 0x2f
        /*00c2*/ 	.short	(.L_33 - .L_32)
	.align		4
.L_32:
        /*00c4*/ 	.word	index@(_Z15relu_derivative9tensor_4dS_)
        /*00c8*/ 	.word	0x00000012


	//----- nvinfo : EIATTR_FRAME_SIZE
	.align		4
.L_33:
        /*00cc*/ 	.byte	0x04, 0x11
        /*00ce*/ 	.short	(.L_35 - .L_34)
	.align		4
.L_34:
        /*00d0*/ 	.word	index@(_Z15relu_derivative9tensor_4dS_)
        /*00d4*/ 	.word	0x00000000


	//----- nvinfo : EIATTR_REGCOUNT
	.align		4
.L_35:
        /*00d8*/ 	.byte	0x04, 0x2f
        /*00da*/ 	.short	(.L_37 - .L_36)
	.align		4
.L_36:
        /*00dc*/ 	.word	index@(_Z14softmax_kernel9tensor_4dS_)
        /*00e0*/ 	.word	0x00000020


	//----- nvinfo : EIATTR_FRAME_SIZE
	.align		4
.L_37:
        /*00e4*/ 	.byte	0x04, 0x11
        /*00e6*/ 	.short	(.L_39 - .L_38)
	.align		4
.L_38:
        /*00e8*/ 	.word	index@($__internal_1_$__cuda_sm3x_div_rn_noftz_f32_slowpath)
        /*00ec*/ 	.word	0x00000000


	//----- nvinfo : EIATTR_FRAME_SIZE
	.align		4
.L_39:
        /*00f0*/ 	.byte	0x04, 0x11
        /*00f2*/ 	.short	(.L_41 - .L_40)
	.align		4
.L_40:
        /*00f4*/ 	.word	index@(_Z14softmax_kernel9tensor_4dS_)
        /*00f8*/ 	.word	0x00000000


	//----- nvinfo : EIATTR_REGCOUNT
	.align		4
.L_41:
        /*00fc*/ 	.byte	0x04, 0x2f
        /*00fe*/ 	.short	(.L_43 - .L_42)
	.align		4
.L_42:
        /*0100*/ 	.word	index@(_Z21softmax_crossen_error9tensor_4dS_Pi)
        /*0104*/ 	.word	0x00000010


	//----- nvinfo : EIATTR_FRAME_SIZE
	.align		4
.L_43:
        /*0108*/ 	.byte	0x04, 0x11
        /*010a*/ 	.short	(.L_45 - .L_44)
	.align		4
.L_44:
        /*010c*/ 	.word	index@(_Z21softmax_crossen_error9tensor_4dS_Pi)
        /*0110*/ 	.word	0x00000000


	//----- nvinfo : EIATTR_REGCOUNT
	.align		4
.L_45:
        /*0114*/ 	.byte	0x04, 0x2f
        /*0116*/ 	.short	(.L_47 - .L_46)
	.align		4
.L_46:
        /*0118*/ 	.word	index@(_Z20sigmoid_square_error9tensor_4dS_Pi)
        /*011c*/ 	.word	0x00000012


	//----- nvinfo : EIATTR_FRAME_SIZE
	.align		4
.L_47:
        /*0120*/ 	.byte	0x04, 0x11
        /*0122*/ 	.short	(.L_49 - .L_48)
	.align		4
.L_48:
        /*0124*/ 	.word	index@(_Z20sigmoid_square_error9tensor_4dS_Pi)
        /*0128*/ 	.word	0x00000000


	//----- nvinfo : EIATTR_REGCOUNT
	.align		4
.L_49:
        /*012c*/ 	.byte	0x04, 0x2f
        /*012e*/ 	.short	(.L_51 - .L_50)
	.align		4
.L_50:
        /*0130*/ 	.word	index@(_Z13cross_entropyPfS_m)
        /*0134*/ 	.word	0x00000004


	//----- nvinfo : EIATTR_FRAME_SIZE
	.align		4
.L_51:
        /*0138*/ 	.byte	0x04, 0x11
        /*013a*/ 	.short	(.L_53 - .L_52)
	.align		4
.L_52:
        /*013c*/ 	.word	index@(_Z13cross_entropyPfS_m)
        /*0140*/ 	.word	0x00000000


	//----- nvinfo : EIATTR_REGCOUNT
	.align		4
.L_53:
        /*0144*/ 	.byte	0x04, 0x2f
        /*0146*/ 	.short	(.L_55 - .L_54)
	.align		4
.L_54:
        /*0148*/ 	.word	index@(_Z17mean_square_errorPfS_m)
        /*014c*/ 	.word	0x00000004


	//----- nvinfo : EIATTR_FRAME_SIZE
	.align		4
.L_55:
        /*0150*/ 	.byte	0x04, 0x11
        /*0152*/ 	.short	(.L_57 - .L_56)
	.align		4
.L_56:
        /*0154*/ 	.word	index@(_Z17mean_square_errorPfS_m)
        /*0158*/ 	.word	0x00000000


	//----- nvinfo : EIATTR_REGCOUNT
	.align		4
.L_57:
        /*015c*/ 	.byte	0x04, 0x2f
        /*015e*/ 	.short	(.L_59 - .L_58)
	.align		4
.L_58:
        /*0160*/ 	.word	index@(_Z20weight_update_kernel9tensor_4dS_S_f)
        /*0164*/ 	.word	0x00000020


	//----- nvinfo : EIATTR_FRAME_SIZE
	.align		4
.L_59:
        /*0168*/ 	.byte	0x04, 0x11
        /*016a*/ 	.short	(.L_61 - .L_60)
	.align		4
.L_60:
        /*016c*/ 	.word	index@($__internal_0_$__cuda_sm3x_div_rn_noftz_f32_slowpath)
        /*0170*/ 	.word	0x00000000


	//----- nvinfo : EIATTR_FRAME_SIZE
	.align		4
.L_61:
        /*0174*/ 	.byte	0x04, 0x11
        /*0176*/ 	.short	(.L_63 - .L_62)
	.align		4
.L_62:
        /*0178*/ 	.word	index@(_Z20weight_update_kernel9tensor_4dS_S_f)
        /*017c*/ 	.word	0x00000000


	//----- nvinfo : EIATTR_REGCOUNT
	.align		4
.L_63:
        /*0180*/ 	.byte	0x04, 0x2f
        /*0182*/ 	.short	(.L_65 - .L_64)
	.align		4
.L_64:
        /*0184*/ 	.word	index@(_Z21update_correct_labels9tensor_4dPiS0_)
        /*0188*/ 	.word	0x00000017


	//----- nvinfo : EIATTR_FRAME_SIZE
	.align		4
.L_65:
        /*018c*/ 	.byte	0x04, 0x11
        /*018e*/ 	.short	(.L_67 - .L_66)
	.align		4
.L_66:
        /*0190*/ 	.word	index@(_Z21update_correct_labels9tensor_4dPiS0_)
        /*0194*/ 	.word	0x00000000


	//----- nvinfo : EIATTR_MIN_STACK_SIZE
	.align		4
.L_67:
        /*0198*/ 	.byte	0x04, 0x12
        /*019a*/ 	.short	(.L_69 - .L_68)
	.align		4
.L_68:
        /*019c*/ 	.word	index@(_Z21update_correct_labels9tensor_4dPiS0_)
        /*01a0*/ 	.word	0x00000000


	//----- nvinfo : EIATTR_MIN_STACK_SIZE
	.align		4
.L_69:
        /*01a4*/ 	.byte	0x04, 0x12
        /*01a6*/ 	.short	(.L_71 - .L_70)
	.align		4
.L_70:
        /*01a8*/ 	.word	index@(_Z20weight_update_kernel9tensor_4dS_S_f)
        /*01ac*/ 	.word	0x00000000


	//----- nvinfo : EIATTR_MIN_STACK_SIZE
	.align		4
.L_71:
        /*01b0*/ 	.byte	0x04, 0x12
        /*01b2*/ 	.short	(.L_73 - .L_72)
	.align		4
.L_72:
        /*01b4*/ 	.word	index@(_Z17mean_square_errorPfS_m)
        /*01b8*/ 	.word	0x00000000


	//----- nvinfo : EIATTR_MIN_STACK_SIZE
	.align		4
.L_73:
        /*01bc*/ 	.byte	0x04, 0x12
        /*01be*/ 	.short	(.L_75 - .L_74)
	.align		4
.L_74:
        /*01c0*/ 	.word	index@(_Z13cross_entropyPfS_m)
        /*01c4*/ 	.word	0x00000000


	//----- nvinfo : EIATTR_MIN_STACK_SIZE
	.align		4
.L_75:
        /*01c8*/ 	.byte	0x04, 0x12
        /*01ca*/ 	.short	(.L_77 - .L_76)
	.align		4
.L_76:
        /*01cc*/ 	.word	index@(_Z20sigmoid_square_error9tensor_4dS_Pi)
        /*01d0*/ 	.word	0x00000000


	//----- nvinfo : EIATTR_MIN_STACK_SIZE
	.align		4
.L_77:
        /*01d4*/ 	.byte	0x04, 0x12
        /*01d6*/ 	.short	(.L_79 - .L_78)
	.align		4
.L_78:
        /*01d8*/ 	.word	index@(_Z21softmax_crossen_error9tensor_4dS_Pi)
        /*01dc*/ 	.word	0x00000000


	//----- nvinfo : EIATTR_MIN_STACK_SIZE
	.align		4
.L_79:
        /*01e0*/ 	.byte	0x04, 0x12
        /*01e2*/ 	.short	(.L_81 - .L_80)
	.align		4
.L_80:
        /*01e4*/ 	.word	index@(_Z14softmax_kernel9tensor_4dS_)
        /*01e8*/ 	.word	0x00000000


	//----- nvinfo : EIATTR_MIN_STACK_SIZE
	.align		4
.L_81:
        /*01ec*/ 	.byte	0x04, 0x12
        /*01ee*/ 	.short	(.L_83 - .L_82)
	.align		4
.L_82:
        /*01f0*/ 	.word	index@(_Z15relu_derivative9tensor_4dS_)
        /*01f4*/ 	.word	0x00000000


	//----- nvinfo : EIATTR_MIN_STACK_SIZE
	.align		4
.L_83:
        /*01f8*/ 	.byte	0x04, 0x12
        /*01fa*/ 	.short	(.L_85 - .L_84)
	.align		4
.L_84:
        /*01fc*/ 	.word	index@(_Z14elementwisemul9tensor_4dS_S_)
        /*0200*/ 	.word	0x00000000


	//----- nvinfo : EIATTR_MIN_STACK_SIZE
	.align		4
.L_85:
        /*0204*/ 	.byte	0x04, 0x12
        /*0206*/ 	.short	(.L_87 - .L_86)
	.align		4
.L_86:
        /*0208*/ 	.word	index@(_Z18sigmoid_derivativePfS_m)
        /*020c*/ 	.word	0x00000000


	//----- nvinfo : EIATTR_MIN_STACK_SIZE
	.align		4
.L_87:
        /*0210*/ 	.byte	0x04, 0x12
        /*0212*/ 	.short	(.L_89 - .L_88)
	.align		4
.L_88:
        /*0214*/ 	.word	index@(_Z14sigmoid_kernelPfS_m)
        /*0218*/ 	.word	0x00000000


	//----- nvinfo : EIATTR_MIN_STACK_SIZE
	.align		4
.L_89:
        /*021c*/ 	.byte	0x04, 0x12
        /*021e*/ 	.short	(.L_91 - .L_90)
	.align		4
.L_90:
        /*0220*/ 	.word	index@(_Z11relu_kernel9tensor_4dS_)
        /*0224*/ 	.word	0x00000000


	//----- nvinfo : EIATTR_MIN_STACK_SIZE
	.align		4
.L_91:
        /*0228*/ 	.byte	0x04, 0x12
        /*022a*/ 	.short	(.L_93 - .L_92)
	.align		4
.L_92:
        /*022c*/ 	.word	index@(_Z10matmulmatT9tensor_4dS_S_)
        /*0230*/ 	.word	0x00000000


	//----- nvinfo : EIATTR_MIN_STACK_SIZE
	.align		4
.L_93:
        /*0234*/ 	.byte	0x04, 0x12
        /*0236*/ 	.short	(.L_95 - .L_94)
	.align		4
.L_94:
        /*0238*/ 	.word	index@(_Z9matmulmat9tensor_4dS_S_)
        /*023c*/ 	.word	0x00000000


	//----- nvinfo : EIATTR_MIN_STACK_SIZE
	.align		4
.L_95:
        /*0240*/ 	.byte	0x04, 0x12
        /*0242*/ 	.short	(.L_97 - .L_96)
	.align		4
.L_96:
        /*0244*/ 	.word	index@(_Z9matmulvecPfS_iiS_)
        /*0248*/ 	.word	0x00000000
.L_97:


//--------------------- .nv.compat                --------------------------
	.section	.nv.compat,"",@"SHT_CUDA_COMPAT_INFO"
	.align	4
        /*0000*/ 	.byte	0x02, 0x09, 0x00, 0x00, 0x02, 0x02, 0x01, 0x00, 0x02, 0x05, 0x05, 0x00, 0x03, 0x07, 0x01, 0x01
        /*0010*/ 	.byte	0x02, 0x03, 0x00, 0x00, 0x02, 0x06, 0x01, 0x00, 0x04, 0x0b, 0x08, 0x00, 0x01, 0x00, 0x00, 0x00
        /*0020*/ 	.byte	0x00, 0x00, 0x00, 0x00


//--------------------- .nv.info._Z21update_correct_labels9tensor_4dPiS0_ --------------------------
	.section	.nv.info._Z21update_correct_labels9tensor_4dPiS0_,"",@"SHT_CUDA_INFO"
	.sectionflags	@""
	.align	4


	//----- nvinfo : EIATTR_CUDA_API_VERSION
	.align		4
        /*0000*/ 	.byte	0x04, 0x37
        /*0002*/ 	.short	(.L_99 - .L_98)
.L_98:
        /*0004*/ 	.word	0x00000082


	//----- nvinfo : EIATTR_KPARAM_INFO
	.align		4
.L_99:
        /*0008*/ 	.byte	0x04, 0x17
        /*000a*/ 	.short	(.L_101 - .L_100)
.L_100:
        /*000c*/ 	.word	0x00000000
        /*0010*/ 	.short	0x0002
        /*0012*/ 	.short	0x0050
        /*0014*/ 	.byte	0x00, 0xf5, 0x21, 0x00


	//----- nvinfo : EIATTR_KPARAM_INFO
	.align		4
.L_101:
        /*0018*/ 	.byte	0x04, 0x17
        /*001a*/ 	.short	(.L_103 - .L_102)
.L_102:
        /*001c*/ 	.word	0x00000000
        /*0020*/ 	.short	0x0001
        /*0022*/ 	.short	0x0048
        /*0024*/ 	.byte	0x00, 0xf5, 0x21, 0x00


	//----- nvinfo : EIATTR_KPARAM_INFO
	.align		4
.L_103:
        /*0028*/ 	.byte	0x04, 0x17
        /*002a*/ 	.short	(.L_105 - .L_104)
.L_104:
        /*002c*/ 	.word	0x00000000
        /*0030*/ 	.short	0x0000
        /*0032*/ 	.short	0x0000
        /*0034*/ 	.byte	0x00, 0xf0, 0x21, 0x01


	//----- nvinfo : EIATTR_SPARSE_MMA_MASK
	.align		4
.L_105:
        /*0038*/ 	.byte	0x03, 0x50
        /*003a*/ 	.short	0x0000


	//----- nvinfo : EIATTR_MAXREG_COUNT
	.align		4
        /*003c*/ 	.byte	0x03, 0x1b
        /*003e*/ 	.short	0x00ff


	//----- nvinfo : EIATTR_MERCURY_ISA_VERSION
	.align		4
        /*0040*/ 	.byte	0x03, 0x5f
        /*0042*/ 	.short	0x0101


	//----- nvinfo : EIATTR_INT_WARP_WIDE_INSTR_OFFSETS
	.align		4
        /*0044*/ 	.byte	0x04, 0x31
        /*0046*/ 	.short	(.L_107 - .L_106)


	//   ....[0]....
.L_106:
        /*0048*/ 	.word	0x00001080


	//----- nvinfo : EIATTR_VRC_CTA_INIT_COUNT
	.align		4
.L_107:
        /*004c*/ 	.byte	0x02, 0x4a
	.zero		1
	.zero		1


	//----- nvinfo : EIATTR_EXIT_INSTR_OFFSETS
	.align		4
        /*0050*/ 	.byte	0x04, 0x1c
        /*0052*/ 	.short	(.L_109 - .L_108)


	//   ....[0]....
.L_108:
        /*0054*/ 	.word	0x00001050


	//   ....[1]....
        /*0058*/ 	.word	0x000010d0


	//----- nvinfo : EIATTR_CBANK_PARAM_SIZE
	.align		4
.L_109:
        /*005c*/ 	.byte	0x03, 0x19
        /*005e*/ 	.short	0x0058


	//----- nvinfo : EIATTR_PARAM_CBANK
	.align		4
        /*0060*/ 	.byte	0x04, 0x0a
        /*0062*/ 	.short	(.L_111 - .L_110)
	.align		4
.L_110:
        /*0064*/ 	.word	index@(.nv.constant0._Z21update_correct_labels9tensor_4dPiS0_)
        /*0068*/ 	.short	0x0380
        /*006a*/ 	.short	0x0058


	//----- nvinfo : EIATTR_SW_WAR
	.align		4
.L_111:
        /*006c*/ 	.byte	0x04, 0x36
        /*006e*/ 	.short	(.L_113 - .L_112)
.L_112:
        /*0070*/ 	.word	0x00000008
.L_113:


//--------------------- .nv.info._Z20weight_update_kernel9tensor_4dS_S_f --------------------------
	.section	.nv.info._Z20weight_update_kernel9tensor_4dS_S_f,"",@"SHT_CUDA_INFO"
	.sectionflags	@""
	.align	4


	//----- nvinfo : EIATTR_CUDA_API_VERSION
	.align		4
        /*0000*/ 	.byte	0x04, 0x37
        /*0002*/ 	.short	(.L_115 - .L_114)
.L_114:
        /*0004*/ 	.word	0x00000082


	//----- nvinfo : EIATTR_KPARAM_INFO
	.align		4
.L_115:
        /*0008*/ 	.byte	0x04, 0x17
        /*000a*/ 	.short	(.L_117 - .L_116)
.L_116:
        /*000c*/ 	.word	0x00000000
        /*0010*/ 	.short	0x0003
        /*0012*/ 	.short	0x00d8
        /*0014*/ 	.byte	0x00, 0xf0, 0x11, 0x00


	//----- nvinfo : EIATTR_KPARAM_INFO
	.align		4
.L_117:
        /*0018*/ 	.byte	0x04, 0x17
        /*001a*/ 	.short	(.L_119 - .L_118)
.L_118:
        /*001c*/ 	.word	0x00000000
        /*0020*/ 	.short	0x0002
        /*0022*/ 	.short	0x0090
        /*0024*/ 	.byte	0x00, 0xf0, 0x21, 0x01


	//----- nvinfo : EIATTR_KPARAM_INFO
	.align		4
.L_119:
        /*0028*/ 	.byte	0x04, 0x17
        /*002a*/ 	.short	(.L_121 - .L_120)
.L_120:
        /*002c*/ 	.word	0x00000000
        /*0030*/ 	.short	0x0001
        /*0032*/ 	.short	0x0048
        /*0034*/ 	.byte	0x00, 0xf0, 0x21, 0x01


	//----- nvinfo : EIATTR_KPARAM_INFO
	.align		4
.L_121:
        /*0038*/ 	.byte	0x04, 0x17
        /*003a*/ 	.short	(.L_123 - .L_122)
.L_122:
        /*003c*/ 	.word	0x00000000
        /*0040*/ 	.short	0x0000
        /*0042*/ 	.short	0x0000
        /*0044*/ 	.byte	0x00, 0xf0, 0x21, 0x01


	//----- nvinfo : EIATTR_SPARSE_MMA_MASK
	.align		4
.L_123:
        /*0048*/ 	.byte	0x03, 0x50
        /*004a*/ 	.short	0x0000


	//----- nvinfo : EIATTR_MAXREG_COUNT
	.align		4
        /*004c*/ 	.byte	0x03, 0x1b
        /*004e*/ 	.short	0x00ff


	//----- nvinfo : EIATTR_MERCURY_ISA_VERSION
	.align		4
        /*0050*/ 	.byte	0x03, 0x5f
        /*0052*/ 	.short	0x0101


	//----- nvinfo : EIATTR_VRC_CTA_INIT_COUNT
	.align		4
        /*0054*/ 	.byte	0x02, 0x4a
	.zero		1
	.zero		1


	//----- nvinfo : EIATTR_EXIT_INSTR_OFFSETS
	.align		4
        /*0058*/ 	.byte	0x04, 0x1c
        /*005a*/ 	.short	(.L_125 - .L_124)


	//   ....[0]....
.L_124:
        /*005c*/ 	.word	0x00000100


	//   ....[1]....
        /*0060*/ 	.word	0x00001470


	//----- nvinfo : EIATTR_CRS_STACK_SIZE
	.align		4
.L_125:
        /*0064*/ 	.byte	0x04, 0x1e
        /*0066*/ 	.short	(.L_127 - .L_126)
.L_126:
        /*0068*/ 	.word	0x00000000


	//----- nvinfo : EIATTR_CBANK_PARAM_SIZE
	.align		4
.L_127:
        /*006c*/ 	.byte	0x03, 0x19
        /*006e*/ 	.short	0x00dc


	//----- nvinfo : EIATTR_PARAM_CBANK
	.align		4
        /*0070*/ 	.byte	0x04, 0x0a
        /*0072*/ 	.short	(.L_129 - .L_128)
	.align		4
.L_128:
        /*0074*/ 	.word	index@(.nv.constant0._Z20weight_update_kernel9tensor_4dS_S_f)
        /*0078*/ 	.short	0x0380
        /*007a*/ 	.short	0x00dc


	//----- nvinfo : EIATTR_SW_WAR
	.align		4
.L_129:
        /*007c*/ 	.byte	0x04, 0x36
        /*007e*/ 	.short	(.L_131 - .L_130)
.L_130:
        /*0080*/ 	.word	0x00000008
.L_131:


//--------------------- .nv.info._Z17mean_square_errorPfS_m --------------------------
	.section	.nv.info._Z17mean_square_errorPfS_m,"",@"SHT_CUDA_INFO"
	.sectionflags	@""
	.align	4


	//----- nvinfo : EIATTR_CUDA_API_VERSION
	.align		4
        /*0000*/ 	.byte	0x04, 0x37
        /*0002*/ 	.short	(.L_133 - .L_132)
.L_132:
        /*0004*/ 	.word	0x00000082


	//----- nvinfo : EIATTR_KPARAM_INFO
	.align		4
.L_133:
        /*0008*/ 	.byte	0x04, 0x17
        /*000a*/ 	.short	(.L_135 - .L_134)
.L_134:
        /*000c*/ 	.word	0x00000000
        /*0010*/ 	.short	0x0002
        /*0012*/ 	.short	0x0010
        /*0014*/ 	.byte	0x00, 0xf0, 0x21, 0x00


	//----- nvinfo : EIATTR_KPARAM_INFO
	.align		4
.L_135:
        /*0018*/ 	.byte	0x04, 0x17
        /*001a*/ 	.short	(.L_137 - .L_136)
.L_136:
        /*001c*/ 	.word	0x00000000
        /*0020*/ 	.short	0x0001
        /*0022*/ 	.short	0x0008
        /*0024*/ 	.byte	0x00, 0xf5, 0x21, 0x00


	//----- nvinfo : EIATTR_KPARAM_INFO
	.align		4
.L_137:
        /*0028*/ 	.byte	0x04, 0x17
        /*002a*/ 	.short	(.L_139 - .L_138)
.L_138:
        /*002c*/ 	.word	0x00000000
        /*0030*/ 	.short	0x0000
        /*0032*/ 	.short	0x0000
        /*0034*/ 	.byte	0x00, 0xf5, 0x21, 0x00


	//----- nvinfo : EIATTR_SPARSE_MMA_MASK
	.align		4
.L_139:
        /*0038*/ 	.byte	0x03, 0x50
        /*003a*/ 	.short	0x0000


	//----- nvinfo : EIATTR_MAXREG_COUNT
	.align		4
        /*003c*/ 	.byte	0x03, 0x1b
        /*003e*/ 	.short	0x00ff


	//----- nvinfo : EIATTR_MERCURY_ISA_VERSION
	.align		4
        /*0040*/ 	.byte	0x03, 0x5f
        /*0042*/ 	.short	0x0101


	//----- nvinfo : EIATTR_VRC_CTA_INIT_COUNT
	.align		4
        /*0044*/ 	.byte	0x02, 0x4a
	.zero		1
	.zero		1


	//----- nvinfo : EIATTR_EXIT_INSTR_OFFSETS
	.align		4
        /*0048*/ 	.byte	0x04, 0x1c
        /*004a*/ 	.short	(.L_141 - .L_140)


	//   ....[0]....
.L_140:
        /*004c*/ 	.word	0x00000010


	//----- nvinfo : EIATTR_CBANK_PARAM_SIZE
	.align		4
.L_141:
        /*0050*/ 	.byte	0x03, 0x19
        /*0052*/ 	.short	0x0018


	//----- nvinfo : EIATTR_PARAM_CBANK
	.align		4
        /*0054*/ 	.byte	0x04, 0x0a
        /*0056*/ 	.short	(.L_143 - .L_142)
	.align		4
.L_142:
        /*0058*/ 	.word	index@(.nv.constant0._Z17mean_square_errorPfS_m)
        /*005c*/ 	.short	0x0380
        /*005e*/ 	.short	0x0018


	//----- nvinfo : EIATTR_SW_WAR
	.align		4
.L_143:
        /*0060*/ 	.byte	0x04, 0x36
        /*0062*/ 	.short	(.L_145 - .L_144)
.L_144:
        /*0064*/ 	.word	0x00000008
.L_145:


//--------------------- .nv.info._Z13cross_entropyPfS_m --------------------------
	.section	.nv.info._Z13cross_entropyPfS_m,"",@"SHT_CUDA_INFO"
	.sectionflags	@""
	.align	4


	//----- nvinfo : EIATTR_CUDA_API_VERSION
	.align		4
        /*0000*/ 	.byte	0x04, 0x37
        /*0002*/ 	.short	(.L_147 - .L_146)
.L_146:
        /*0004*/ 	.word	0x00000082


	//----- nvinfo : EIATTR_KPARAM_INFO
	.align		4
.L_147:
        /*0008*/ 	.byte	0x04, 0x17
        /*000a*/ 	.short	(.L_149 - .L_148)
.L_148:
        /*000c*/ 	.word	0x00000000
        /*0010*/ 	.short	0x0002
        /*0012*/ 	.short	0x0010
        /*0014*/ 	.byte	0x00, 0xf0, 0x21, 0x00


	//----- nvinfo : EIATTR_KPARAM_INFO
	.align		4
.L_149:
        /*0018*/ 	.byte	0x04, 0x17
        /*001a*/ 	.short	(.L_151 - .L_150)
.L_150:
        /*001c*/ 	.word	0x00000000
        /*0020*/ 	.short	0x0001
        /*0022*/ 	.short	0x0008
        /*0024*/ 	.byte	0x00, 0xf5, 0x21, 0x00


	//----- nvinfo : EIATTR_KPARAM_INFO
	.align		4
.L_151:
        /*0028*/ 	.byte	0x04, 0x17
        /*002a*/ 	.short	(.L_153 - .L_152)
.L_152:
        /*002c*/ 	.word	0x00000000
        /*0030*/ 	.short	0x0000
        /*0032*/ 	.short	0x0000
        /*0034*/ 	.byte	0x00, 0xf5, 0x21, 0x00


	//----- nvinfo : EIATTR_SPARSE_MMA_MASK
	.align		4
.L_153:
        /*0038*/ 	.byte	0x03, 0x50
        /*003a*/ 	.short	0x0000


	//----- nvinfo : EIATTR_MAXREG_COUNT
	.align		4
        /*003c*/ 	.byte	0x03, 0x1b
        /*003e*/ 	.short	0x00ff


	//----- nvinfo : EIATTR_MERCURY_ISA_VERSION
	.align		4
        /*0040*/ 	.byte	0x03, 0x5f
        /*0042*/ 	.short	0x0101


	//----- nvinfo : EIATTR_VRC_CTA_INIT_COUNT
	.align		4
        /*0044*/ 	.byte	0x02, 0x4a
	.zero		1
	.zero		1


	//----- nvinfo : EIATTR_EXIT_INSTR_OFFSETS
	.align		4
        /*0048*/ 	.byte	0x04, 0x1c
        /*004a*/ 	.short	(.L_155 - .L_154)


	//   ....[0]....
.L_154:
        /*004c*/ 	.word	0x00000010


	//----- nvinfo : EIATTR_CBANK_PARAM_SIZE
	.align		4
.L_155:
        /*0050*/ 	.byte	0x03, 0x19
        /*0052*/ 	.short	0x0018


	//----- nvinfo : EIATTR_PARAM_CBANK
	.align		4
        /*0054*/ 	.byte	0x04, 0x0a
        /*0056*/ 	.short	(.L_157 - .L_156)
	.align		4
.L_156:
        /*0058*/ 	.word	index@(.nv.constant0._Z13cross_entropyPfS_m)
        /*005c*/ 	.short	0x0380
        /*005e*/ 	.short	0x0018


	//----- nvinfo : EIATTR_SW_WAR
	.align		4
.L_157:
        /*0060*/ 	.byte	0x04, 0x36
        /*0062*/ 	.short	(.L_159 - .L_158)
.L_158:
        /*0064*/ 	.word	0x00000008
.L_159:


//--------------------- .nv.info._Z20sigmoid_square_error9tensor_4dS_Pi --------------------------
	.section	.nv.info._Z20sigmoid_square_error9tensor_4dS_Pi,"",@"SHT_CUDA_INFO"
	.sectionflags	@""
	.align	4


	//----- nvinfo : EIATTR_CUDA_API_VERSION
	.align		4
        /*0000*/ 	.byte	0x04, 0x37
        /*0002*/ 	.short	(.L_161 - .L_160)
.L_160:
        /*0004*/ 	.word	0x00000082


	//----- nvinfo : EIATTR_KPARAM_INFO
	.align		4
.L_161:
        /*0008*/ 	.byte	0x04, 0x17
        /*000a*/ 	.short	(.L_163 - .L_162)
.L_162:
        /*000c*/ 	.word	0x00000000
        /*0010*/ 	.short	0x0002
        /*0012*/ 	.short	0x0090
        /*0014*/ 	.byte	0x00, 0xf5, 0x21, 0x00


	//----- nvinfo : EIATTR_KPARAM_INFO
	.align		4
.L_163:
        /*0018*/ 	.byte	0x04, 0x17
        /*001a*/ 	.short	(.L_165 - .L_164)
.L_164:
        /*001c*/ 	.word	0x00000000
        /*0020*/ 	.short	0x0001
        /*0022*/ 	.short	0x0048
        /*0024*/ 	.byte	0x00, 0xf0, 0x21, 0x01


	//----- nvinfo : EIATTR_KPARAM_INFO
	.align		4
.L_165:
        /*0028*/ 	.byte	0x04, 0x17
        /*002a*/ 	.short	(.L_167 - .L_166)
.L_166:
        /*002c*/ 	.word	0x00000000
        /*0030*/ 	.short	0x0000
        /*0032*/ 	.short	0x0000
        /*0034*/ 	.byte	0x00, 0xf0, 0x21, 0x01


	//----- nvinfo : EIATTR_SPARSE_MMA_MASK
	.align		4
.L_167:
        /*0038*/ 	.byte	0x03, 0x50
        /*003a*/ 	.short	0x0000


	//----- nvinfo : EIATTR_MAXREG_COUNT
	.align		4
        /*003c*/ 	.byte	0x03, 0x1b
        /*003e*/ 	.short	0x00ff


	//----- nvinfo : EIATTR_MERCURY_ISA_VERSION
	.align		4
        /*0040*/ 	.byte	0x03, 0x5f
        /*0042*/ 	.short	0x0101


	//----- nvinfo : EIATTR_VRC_CTA_INIT_COUNT
	.align		4
        /*0044*/ 	.byte	0x02, 0x4a
	.zero		1
	.zero		1


	//----- nvinfo : EIATTR_EXIT_INSTR_OFFSETS
	.align		4
        /*0048*/ 	.byte	0x04, 0x1c
        /*004a*/ 	.short	(.L_169 - .L_168)


	//   ....[0]....
.L_168:
        /*004c*/ 	.word	0x00000100


	//   ....[1]....
        /*0050*/ 	.word	0x000003d0


	//   ....[2]....
        /*0054*/ 	.word	0x00000600


	//----- nvinfo : EIATTR_CRS_STACK_SIZE
	.align		4
.L_169:
        /*0058*/ 	.byte	0x04, 0x1e
        /*005a*/ 	.short	(.L_171 - .L_170)
.L_170:
        /*005c*/ 	.word	0x00000000


	//----- nvinfo : EIATTR_CBANK_PARAM_SIZE
	.align		4
.L_171:
        /*0060*/ 	.byte	0x03, 0x19
        /*0062*/ 	.short	0x0098


	//----- nvinfo : EIATTR_PARAM_CBANK
	.align		4
        /*0064*/ 	.byte	0x04, 0x0a
        /*0066*/ 	.short	(.L_173 - .L_172)
	.align		4
.L_172:
        /*0068*/ 	.word	index@(.nv.constant0._Z20sigmoid_square_error9tensor_4dS_Pi)
        /*006c*/ 	.short	0x0380
        /*006e*/ 	.short	0x0098


	//----- nvinfo : EIATTR_SW_WAR
	.align		4
.L_173:
        /*0070*/ 	.byte	0x04, 0x36
        /*0072*/ 	.short	(.L_175 - .L_174)
.L_174:
        /*0074*/ 	.word	0x00000008
.L_175:


//--------------------- .nv.info._Z21softmax_crossen_error9tensor_4dS_Pi --------------------------
	.section	.nv.info._Z21softmax_crossen_error9tensor_4dS_Pi,"",@"SHT_CUDA_INFO"
	.sectionflags	@""
	.align	4


	//----- nvinfo : EIATTR_CUDA_API_VERSION
	.align		4
        /*0000*/ 	.byte	0x04, 0x37
        /*0002*/ 	.short	(.L_177 - .L_176)
.L_176:
        /*0004*/ 	.word	0x00000082


	//----- nvinfo : EIATTR_KPARAM_INFO
	.align		4
.L_177:
        /*0008*/ 	.byte	0x04, 0x17
        /*000a*/ 	.short	(.L_179 - .L_178)
.L_178:
        /*000c*/ 	.word	0x00000000
        /*0010*/ 	.short	0x0002
        /*0012*/ 	.short	0x0090
        /*0014*/ 	.byte	0x00, 0xf5, 0x21, 0x00


	//----- nvinfo : EIATTR_KPARAM_INFO
	.align		4
.L_179:
        /*0018*/ 	.byte	0x04, 0x17
        /*001a*/ 	.short	(.L_181 - .L_180)
.L_180:
        /*001c*/ 	.word	0x00000000
        /*0020*/ 	.short	0x0001
        /*0022*/ 	.short	0x0048
        /*0024*/ 	.byte	0x00, 0xf0, 0x21, 0x01


	//----- nvinfo : EIATTR_KPARAM_INFO
	.align		4
.L_181:
        /*0028*/ 	.byte	0x04, 0x17
        /*002a*/ 	.short	(.L_183 - .L_182)
.L_182:
        /*002c*/ 	.word	0x00000000
        /*0030*/ 	.short	0x0000
        /*0032*/ 	.short	0x0000
        /*0034*/ 	.byte	0x00, 0xf0, 0x21, 0x01


	//----- nvinfo : EIATTR_SPARSE_MMA_MASK
	.align		4
.L_183:
        /*0038*/ 	.byte	0x03, 0x50
        /*003a*/ 	.short	0x0000


	//----- nvinfo : EIATTR_MAXREG_COUNT
	.align		4
        /*003c*/ 	.byte	0x03, 0x1b
        /*003e*/ 	.short	0x00ff


	//----- nvinfo : EIATTR_MERCURY_ISA_VERSION
	.align		4
        /*0040*/ 	.byte	0x03, 0x5f
        /*0042*/ 	.short	0x0101


	//----- nvinfo : EIATTR_VRC_CTA_INIT_COUNT
	.align		4
        /*0044*/ 	.byte	0x02, 0x4a
	.zero		1
	.zero		1


	//----- nvinfo : EIATTR_EXIT_INSTR_OFFSETS
	.align		4
        /*0048*/ 	.byte	0x04, 0x1c
        /*004a*/ 	.short	(.L_185 - .L_184)


	//   ....[0]....
.L_184:
        /*004c*/ 	.word	0x00000100


	//   ....[1]....
        /*0050*/ 	.word	0x000003a0


	//   ....[2]....
        /*0054*/ 	.word	0x000005c0


	//----- nvinfo : EIATTR_CRS_STACK_SIZE
	.align		4
.L_185:
        /*0058*/ 	.byte	0x04, 0x1e
        /*005a*/ 	.short	(.L_187 - .L_186)
.L_186:
        /*005c*/ 	.word	0x00000000


	//----- nvinfo : EIATTR_CBANK_PARAM_SIZE
	.align		4
.L_187:
        /*0060*/ 	.byte	0x03, 0x19
        /*0062*/ 	.short	0x0098


	//----- nvinfo : EIATTR_PARAM_CBANK
	.align		4
        /*0064*/ 	.byte	0x04, 0x0a
        /*0066*/ 	.short	(.L_189 - .L_188)
	.align		4
.L_188:
        /*0068*/ 	.word	index@(.nv.constant0._Z21softmax_crossen_error9tensor_4dS_Pi)
        /*006c*/ 	.short	0x0380
        /*006e*/ 	.short	0x0098


	//----- nvinfo : EIATTR_SW_WAR
	.align		4
.L_189:
        /*0070*/ 	.byte	0x04, 0x36
        /*0072*/ 	.short	(.L_191 - .L_190)
.L_190:
        /*0074*/ 	.word	0x00000008
.L_191:


//--------------------- .nv.info._Z14softmax_kernel9tensor_4dS_ --------------------------
	.section	.nv.info._Z14softmax_kernel9tensor_4dS_,"",@"SHT_CUDA_INFO"
	.sectionflags	@""
	.align	4


	//----- nvinfo : EIATTR_CUDA_API_VERSION
	.align		4
        /*0000*/ 	.byte	0x04, 0x37
        /*0002*/ 	.short	(.L_193 - .L_192)
.L_192:
        /*0004*/ 	.word	0x00000082


	//----- nvinfo : EIATTR_KPARAM_INFO
	.align		4
.L_193:
        /*0008*/ 	.byte	0x04, 0x17
        /*000a*/ 	.short	(.L_195 - .L_194)
.L_194:
        /*000c*/ 	.word	0x00000000
        /*0010*/ 	.short	0x0001
        /*0012*/ 	.short	0x0048
        /*0014*/ 	.byte	0x00, 0xf0, 0x21, 0x01


	//----- nvinfo : EIATTR_KPARAM_INFO
	.align		4
.L_195:
        /*0018*/ 	.byte	0x04, 0x17
        /*001a*/ 	.short	(.L_197 - .L_196)
.L_196:
        /*001c*/ 	.word	0x00000000
        /*0020*/ 	.short	0x0000
        /*0022*/ 	.short	0x0000
        /*0024*/ 	.byte	0x00, 0xf0, 0x21, 0x01


	//----- nvinfo : EIATTR_SPARSE_MMA_MASK
	.align		4
.L_197:
        /*0028*/ 	.byte	0x03, 0x50
        /*002a*/ 	.short	0x0000


	//----- nvinfo : EIATTR_MAXREG_COUNT
	.align		4
        /*002c*/ 	.byte	0x03, 0x1b
        /*002e*/ 	.short	0x00ff


	//----- nvinfo : EIATTR_MERCURY_ISA_VERSION
	.align		4
        /*0030*/ 	.byte	0x03, 0x5f
        /*0032*/ 	.short	0x0101


	//----- nvinfo : EIATTR_VRC_CTA_INIT_COUNT
	.align		4
        /*0034*/ 	.byte	0x02, 0x4a
	.zero		1
	.zero		1


	//----- nvinfo : EIATTR_EXIT_INSTR_OFFSETS
	.align		4
        /*0038*/ 	.byte	0x04, 0x1c
        /*003a*/ 	.short	(.L_199 - .L_198)


	//   ....[0]....
.L_198:
        /*003c*/ 	.word	0x00000100


	//   ....[1]....
        /*0040*/ 	.word	0x000012d0


	//----- nvinfo : EIATTR_CRS_STACK_SIZE
	.align		4
.L_199:
        /*0044*/ 	.byte	0x04, 0x1e
        /*0046*/ 	.short	(.L_201 - .L_200)
.L_200:
        /*0048*/ 	.word	0x00000000


	//----- nvinfo : EIATTR_CBANK_PARAM_SIZE
	.align		4
.L_201:
        /*004c*/ 	.byte	0x03, 0x19
        /*004e*/ 	.short	0x0090


	//----- nvinfo : EIATTR_PARAM_CBANK
	.align		4
        /*0050*/ 	.byte	0x04, 0x0a
        /*0052*/ 	.short	(.L_203 - .L_202)
	.align		4
.L_202:
        /*0054*/ 	.word	index@(.nv.constant0._Z14softmax_kernel9tensor_4dS_)
        /*0058*/ 	.short	0x0380
        /*005a*/ 	.short	0x0090


	//----- nvinfo : EIATTR_SW_WAR
	.align		4
.L_203:
        /*005c*/ 	.byte	0x04, 0x36
        /*005e*/ 	.short	(.L_205 - .L_204)
.L_204:
        /*0060*/ 	.word	0x00000008
.L_205:


//--------------------- .nv.info._Z15relu_derivative9tensor_4dS_ --------------------------
	.section	.nv.info._Z15relu_derivative9tensor_4dS_,"",@"SHT_CUDA_INFO"
	.sectionflags	@""
	.align	4


	//----- nvinfo : EIATTR_CUDA_API_VERSION
	.align		4
        /*0000*/ 	.byte	0x04, 0x37
        /*0002*/ 	.short	(.L_207 - .L_206)
.L_206:
        /*0004*/ 	.word	0x00000082


	//----- nvinfo : EIATTR_KPARAM_INFO
	.align		4
.L_207:
        /*0008*/ 	.byte	0x04, 0x17
        /*000a*/ 	.short	(.L_209 - .L_208)
.L_208:
        /*000c*/ 	.word	0x00000000
        /*0010*/ 	.short	0x0001
        /*0012*/ 	.short	0x0048
        /*0014*/ 	.byte	0x00, 0xf0, 0x21, 0x01


	//----- nvinfo : EIATTR_KPARAM_INFO
	.align		4
.L_209:
        /*0018*/ 	.byte	0x04, 0x17
        /*001a*/ 	.short	(.L_211 - .L_210)
.L_210:
        /*001c*/ 	.word	0x00000000
        /*0020*/ 	.short	0x0000
        /*0022*/ 	.short	0x0000
        /*0024*/ 	.byte	0x00, 0xf0, 0x21, 0x01


	//----- nvinfo : EIATTR_SPARSE_MMA_MASK
	.align		4
.L_211:
        /*0028*/ 	.byte	0x03, 0x50
        /*002a*/ 	.short	0x0000


	//----- nvinfo : EIATTR_MAXREG_COUNT
	.align		4
        /*002c*/ 	.byte	0x03, 0x1b
        /*002e*/ 	.short	0x00ff


	//----- nvinfo : EIATTR_MERCURY_ISA_VERSION
	.align		4
        /*0030*/ 	.byte	0x03, 0x5f
        /*0032*/ 	.short	0x0101


	//----- nvinfo : EIATTR_VRC_CTA_INIT_COUNT
	.align		4
        /*0034*/ 	.byte	0x02, 0x4a
	.zero		1
	.zero		1


	//----- nvinfo : EIATTR_EXIT_INSTR_OFFSETS
	.align		4
        /*0038*/ 	.byte	0x04, 0x1c
        /*003a*/ 	.short	(.L_213 - .L_212)


	//   ....[0]....
.L_212:
        /*003c*/ 	.word	0x00000100


	//   ....[1]....
        /*0040*/ 	.word	0x00000340


	//----- nvinfo : EIATTR_CBANK_PARAM_SIZE
	.align		4
.L_213:
        /*0044*/ 	.byte	0x03, 0x19
        /*0046*/ 	.short	0x0090


	//----- nvinfo : EIATTR_PARAM_CBANK
	.align		4
        /*0048*/ 	.byte	0x04, 0x0a
        /*004a*/ 	.short	(.L_215 - .L_214)
	.align		4
.L_214:
        /*004c*/ 	.word	index@(.nv.constant0._Z15relu_derivative9tensor_4dS_)
        /*0050*/ 	.short	0x0380
        /*0052*/ 	.short	0x0090


	//----- nvinfo : EIATTR_SW_WAR
	.align		4
.L_215:
        /*0054*/ 	.byte	0x04, 0x36
        /*0056*/ 	.short	(.L_217 - .L_216)
.L_216:
        /*0058*/ 	.word	0x00000008
.L_217:


//--------------------- .nv.info._Z14elementwisemul9tensor_4dS_S_ --------------------------
	.section	.nv.info._Z14elementwisemul9tensor_4dS_S_,"",@"SHT_CUDA_INFO"
	.sectionflags	@""
	.align	4


	//----- nvinfo : EIATTR_CUDA_API_VERSION
	.align		4
        /*0000*/ 	.byte	0x04, 0x37
        /*0002*/ 	.short	(.L_219 - .L_218)
.L_218:
        /*0004*/ 	.word	0x00000082


	//----- nvinfo : EIATTR_KPARAM_INFO
	.align		4
.L_219:
        /*0008*/ 	.byte	0x04, 0x17
        /*000a*/ 	.short	(.L_221 - .L_220)
.L_220:
        /*000c*/ 	.word	0x00000000
        /*0010*/ 	.short	0x0002
        /*0012*/ 	.short	0x0090
        /*0014*/ 	.byte	0x00, 0xf0, 0x21, 0x01


	//----- nvinfo : EIATTR_KPARAM_INFO
	.align		4
.L_221:
        /*0018*/ 	.byte	0x04, 0x17
        /*001a*/ 	.short	(.L_223 - .L_222)
.L_222:
        /*001c*/ 	.word	0x00000000
        /*0020*/ 	.short	0x0001
        /*0022*/ 	.short	0x0048
        /*0024*/ 	.byte	0x00, 0xf0, 0x21, 0x01


	//----- nvinfo : EIATTR_KPARAM_INFO
	.align		4
.L_223:
        /*0028*/ 	.byte	0x04, 0x17
        /*002a*/ 	.short	(.L_225 - .L_224)
.L_224:
        /*002c*/ 	.word	0x00000000
        /*0030*/ 	.short	0x0000
        /*0032*/ 	.short	0x0000
        /*0034*/ 	.byte	0x00, 0xf0, 0x21, 0x01


	//----- nvinfo : EIATTR_SPARSE_MMA_MASK
	.align		4
.L_225:
        /*0038*/ 	.byte	0x03, 0x50
        /*003a*/ 	.short	0x0000


	//----- nvinfo : EIATTR_MAXREG_COUNT
	.align		4
        /*003c*/ 	.byte	0x03, 0x1b
        /*003e*/ 	.short	0x00ff


	//----- nvinfo : EIATTR_MERCURY_ISA_VERSION
	.align		4
        /*0040*/ 	.byte	0x03, 0x5f
        /*0042*/ 	.short	0x0101


	//----- nvinfo : EIATTR_VRC_CTA_INIT_COUNT
	.align		4
        /*0044*/ 	.byte	0x02, 0x4a
	.zero		1
	.zero		1


	//----- nvinfo : EIATTR_EXIT_INSTR_OFFSETS
	.align		4
        /*0048*/ 	.byte	0x04, 0x1c
        /*004a*/ 	.short	(.L_227 - .L_226)


	//   ....[0]....
.L_226:
        /*004c*/ 	.word	0x00000100


	//   ....[1]....
        /*0050*/ 	.word	0x00000440


	//----- nvinfo : EIATTR_CBANK_PARAM_SIZE
	.align		4
.L_227:
        /*0054*/ 	.byte	0x03, 0x19
        /*0056*/ 	.short	0x00d8


	//----- nvinfo : EIATTR_PARAM_CBANK
	.align		4
        /*0058*/ 	.byte	0x04, 0x0a
        /*005a*/ 	.short	(.L_229 - .L_228)
	.align		4
.L_228:
        /*005c*/ 	.word	index@(.nv.constant0._Z14elementwisemul9tensor_4dS_S_)
        /*0060*/ 	.short	0x0380
        /*0062*/ 	.short	0x00d8


	//----- nvinfo : EIATTR_SW_WAR
	.align		4
.L_229:
        /*0064*/ 	.byte	0x04, 0x36
        /*0066*/ 	.short	(.L_231 - .L_230)
.L_230:
        /*0068*/ 	.word	0x00000008
.L_231:


//--------------------- .nv.info._Z18sigmoid_derivativePfS_m --------------------------
	.section	.nv.info._Z18sigmoid_derivativePfS_m,"",@"SHT_CUDA_INFO"
	.sectionflags	@""
	.align	4


	//----- nvinfo : EIATTR_CUDA_API_VERSION
	.align		4
        /*0000*/ 	.byte	0x04, 0x37
        /*0002*/ 	.short	(.L_233 - .L_232)
.L_232:
        /*0004*/ 	.word	0x00000082


	//----- nvinfo : EIATTR_KPARAM_INFO
	.align		4
.L_233:
        /*0008*/ 	.byte	0x04, 0x17
        /*000a*/ 	.short	(.L_235 - .L_234)
.L_234:
        /*000c*/ 	.word	0x00000000
        /*0010*/ 	.short	0x0002
        /*0012*/ 	.short	0x0010
        /*0014*/ 	.byte	0x00, 0xf0, 0x21, 0x00


	//----- nvinfo : EIATTR_KPARAM_INFO
	.align		4
.L_235:
        /*0018*/ 	.byte	0x04, 0x17
        /*001a*/ 	.short	(.L_237 - .L_236)
.L_236:
        /*001c*/ 	.word	0x00000000
        /*0020*/ 	.short	0x0001
        /*0022*/ 	.short	0x0008
        /*0024*/ 	.byte	0x00, 0xf5, 0x21, 0x00


	//----- nvinfo : EIATTR_KPARAM_INFO
	.align		4
.L_237:
        /*0028*/ 	.byte	0x04, 0x17
        /*002a*/ 	.short	(.L_239 - .L_238)
.L_238:
        /*002c*/ 	.word	0x00000000
        /*0030*/ 	.short	0x0000
        /*0032*/ 	.short	0x0000
        /*0034*/ 	.byte	0x00, 0xf5, 0x21, 0x00


	//----- nvinfo : EIATTR_SPARSE_MMA_MASK
	.align		4
.L_239:
        /*0038*/ 	.byte	0x03, 0x50
        /*003a*/ 	.short	0x0000


	//----- nvinfo : EIATTR_MAXREG_COUNT
	.align		4
        /*003c*/ 	.byte	0x03, 0x1b
        /*003e*/ 	.short	0x00ff


	//----- nvinfo : EIATTR_MERCURY_ISA_VERSION
	.align		4
        /*0040*/ 	.byte	0x03, 0x5f
        /*0042*/ 	.short	0x0101


	//----- nvinfo : EIATTR_VRC_CTA_INIT_COUNT
	.align		4
        /*0044*/ 	.byte	0x02, 0x4a
	.zero		1
	.zero		1


	//----- nvinfo : EIATTR_EXIT_INSTR_OFFSETS
	.align		4
        /*0048*/ 	.byte	0x04, 0x1c
        /*004a*/ 	.short	(.L_241 - .L_240)


	//   ....[0]....
.L_240:
        /*004c*/ 	.word	0x00000090


	//   ....[1]....
        /*0050*/ 	.word	0x000002f0


	//----- nvinfo : EIATTR_CRS_STACK_SIZE
	.align		4
.L_241:
        /*0054*/ 	.byte	0x04, 0x1e
        /*0056*/ 	.short	(.L_243 - .L_242)
.L_242:
        /*0058*/ 	.word	0x00000000


	//----- nvinfo : EIATTR_CBANK_PARAM_SIZE
	.align		4
.L_243:
        /*005c*/ 	.byte	0x03, 0x19
        /*005e*/ 	.short	0x0018


	//----- nvinfo : EIATTR_PARAM_CBANK
	.align		4
        /*0060*/ 	.byte	0x04, 0x0a
        /*0062*/ 	.short	(.L_245 - .L_244)
	.align		4
.L_244:
        /*0064*/ 	.word	index@(.nv.constant0._Z18sigmoid_derivativePfS_m)
        /*0068*/ 	.short	0x0380
        /*006a*/ 	.short	0x0018


	//----- nvinfo : EIATTR_SW_WAR
	.align		4
.L_245:
        /*006c*/ 	.byte	0x04, 0x36
        /*006e*/ 	.short	(.L_247 - .L_246)
.L_246:
        /*0070*/ 	.word	0x00000008
.L_247:


//--------------------- .nv.info._Z14sigmoid_kernelPfS_m --------------------------
	.section	.nv.info._Z14sigmoid_kernelPfS_m,"",@"SHT_CUDA_INFO"
	.sectionflags	@""
	.align	4


	//----- nvinfo : EIATTR_CUDA_API_VERSION
	.align		4
        /*0000*/ 	.byte	0x04, 0x37
        /*0002*/ 	.short	(.L_249 - .L_248)
.L_248:
        /*0004*/ 	.word	0x00000082


	//----- nvinfo : EIATTR_KPARAM_INFO
	.align		4
.L_249:
        /*0008*/ 	.byte	0x04, 0x17
        /*000a*/ 	.short	(.L_251 - .L_250)
.L_250:
        /*000c*/ 	.word	0x00000000
        /*0010*/ 	.short	0x0002
        /*0012*/ 	.short	0x0010
        /*0014*/ 	.byte	0x00, 0xf0, 0x21, 0x00


	//----- nvinfo : EIATTR_KPARAM_INFO
	.align		4
.L_251:
        /*0018*/ 	.byte	0x04, 0x17
        /*001a*/ 	.short	(.L_253 - .L_252)
.L_252:
        /*001c*/ 	.word	0x00000000
        /*0020*/ 	.short	0x0001
        /*0022*/ 	.short	0x0008
        /*0024*/ 	.byte	0x00, 0xf5, 0x21, 0x00


	//----- nvinfo : EIATTR_KPARAM_INFO
	.align		4
.L_253:
        /*0028*/ 	.byte	0x04, 0x17
        /*002a*/ 	.short	(.L_255 - .L_254)
.L_254:
        /*002c*/ 	.word	0x00000000
        /*0030*/ 	.short	0x0000
        /*0032*/ 	.short	0x0000
        /*0034*/ 	.byte	0x00, 0xf5, 0x21, 0x00


	//----- nvinfo : EIATTR_SPARSE_MMA_MASK
	.align		4
.L_255:
        /*0038*/ 	.byte	0x03, 0x50
        /*003a*/ 	.short	0x0000


	//----- nvinfo : EIATTR_MAXREG_COUNT
	.align		4
        /*003c*/ 	.byte	0x03, 0x1b
        /*003e*/ 	.short	0x00ff


	//----- nvinfo : EIATTR_MERCURY_ISA_VERSION
	.align		4
        /*0040*/ 	.byte	0x03, 0x5f
        /*0042*/ 	.short	0x0101


	//----- nvinfo : EIATTR_VRC_CTA_INIT_COUNT
	.align		4
        /*0044*/ 	.byte	0x02, 0x4a
	.zero		1
	.zero		1


	//----- nvinfo : EIATTR_EXIT_INSTR_OFFSETS
	.align		4
        /*0048*/ 	.byte	0x04, 0x1c
        /*004a*/ 	.short	(.L_257 - .L_256)


	//   ....[0]....
.L_256:
        /*004c*/ 	.word	0x00000090


	//   ....[1]....
        /*0050*/ 	.word	0x000002d0


	//----- nvinfo : EIATTR_CRS_STACK_SIZE
	.align		4
.L_257:
        /*0054*/ 	.byte	0x04, 0x1e
        /*0056*/ 	.short	(.L_259 - .L_258)
.L_258:
        /*0058*/ 	.word	0x00000000


	//----- nvinfo : EIATTR_CBANK_PARAM_SIZE
	.align		4
.L_259:
        /*005c*/ 	.byte	0x03, 0x19
        /*005e*/ 	.short	0x0018


	//----- nvinfo : EIATTR_PARAM_CBANK
	.align		4
        /*0060*/ 	.byte	0x04, 0x0a
        /*0062*/ 	.short	(.L_261 - .L_260)
	.align		4
.L_260:
        /*0064*/ 	.word	index@(.nv.constant0._Z14sigmoid_kernelPfS_m)
        /*0068*/ 	.short	0x0380
        /*006a*/ 	.short	0x0018


	//----- nvinfo : EIATTR_SW_WAR
	.align		4
.L_261:
        /*006c*/ 	.byte	0x04, 0x36
        /*006e*/ 	.short	(.L_263 - .L_262)
.L_262:
        /*0070*/ 	.word	0x00000008
.L_263:


//--------------------- .nv.info._Z11relu_kernel9tensor_4dS_ --------------------------
	.section	.nv.info._Z11relu_kernel9tensor_4dS_,"",@"SHT_CUDA_INFO"
	.sectionflags	@""
	.align	4


	//----- nvinfo : EIATTR_CUDA_API_VERSION
	.align		4
        /*0000*/ 	.byte	0x04, 0x37
        /*0002*/ 	.short	(.L_265 - .L_264)
.L_264:
        /*0004*/ 	.word	0x00000082


	//----- nvinfo : EIATTR_KPARAM_INFO
	.align		4
.L_265:
        /*0008*/ 	.byte	0x04, 0x17
        /*000a*/ 	.short	(.L_267 - .L_266)
.L_266:
        /*000c*/ 	.word	0x00000000
        /*0010*/ 	.short	0x0001
        /*0012*/ 	.short	0x0048
        /*0014*/ 	.byte	0x00, 0xf0, 0x21, 0x01


	//----- nvinfo : EIATTR_KPARAM_INFO
	.align		4
.L_267:
        /*0018*/ 	.byte	0x04, 0x17
        /*001a*/ 	.short	(.L_269 - .L_268)
.L_268:
        /*001c*/ 	.word	0x00000000
        /*0020*/ 	.short	0x0000
        /*0022*/ 	.short	0x0000
        /*0024*/ 	.byte	0x00, 0xf0, 0x21, 0x01


	//----- nvinfo : EIATTR_SPARSE_MMA_MASK
	.align		4
.L_269:
        /*0028*/ 	.byte	0x03, 0x50
        /*002a*/ 	.short	0x0000


	//----- nvinfo : EIATTR_MAXREG_COUNT
	.align		4
        /*002c*/ 	.byte	0x03, 0x1b
        /*002e*/ 	.short	0x00ff


	//----- nvinfo : EIATTR_MERCURY_ISA_VERSION
	.align		4
        /*0030*/ 	.byte	0x03, 0x5f
        /*0032*/ 	.short	0x0101


	//----- nvinfo : EIATTR_VRC_CTA_INIT_COUNT
	.align		4
        /*0034*/ 	.byte	0x02, 0x4a
	.zero		1
	.zero		1


	//----- nvinfo : EIATTR_EXIT_INSTR_OFFSETS
	.align		4
        /*0038*/ 	.byte	0x04, 0x1c
        /*003a*/ 	.short	(.L_271 - .L_270)


	//   ....[0]....
.L_270:
        /*003c*/ 	.word	0x00000100


	//   ....[1]....
        /*0040*/ 	.word	0x00000350


	//----- nvinfo : EIATTR_CBANK_PARAM_SIZE
	.align		4
.L_271:
        /*0044*/ 	.byte	0x03, 0x19
        /*0046*/ 	.short	0x0090


	//----- nvinfo : EIATTR_PARAM_CBANK
	.align		4
        /*0048*/ 	.byte	0x04, 0x0a
        /*004a*/ 	.short	(.L_273 - .L_272)
	.align		4
.L_272:
        /*004c*/ 	.word	index@(.nv.constant0._Z11relu_kernel9tensor_4dS_)
        /*0050*/ 	.short	0x0380
        /*0052*/ 	.short	0x0090


	//----- nvinfo : EIATTR_SW_WAR
	.align		4
.L_273:
        /*0054*/ 	.byte	0x04, 0x36
        /*0056*/ 	.short	(.L_275 - .L_274)
.L_274:
        /*0058*/ 	.word	0x00000008
.L_275:


//--------------------- .nv.info._Z10matmulmatT9tensor_4dS_S_ --------------------------
	.section	.nv.info._Z10matmulmatT9tensor_4dS_S_,"",@"SHT_CUDA_INFO"
	.sectionflags	@""
	.align	4


	//----- nvinfo : EIATTR_CUDA_API_VERSION
	.align		4
        /*0000*/ 	.byte	0x04, 0x37
        /*0002*/ 	.short	(.L_277 - .L_276)
.L_276:
        /*0004*/ 	.word	0x00000082


	//----- nvinfo : EIATTR_KPARAM_INFO
	.align		4
.L_277:
        /*0008*/ 	.byte	0x04, 0x17
        /*000a*/ 	.short	(.L_279 - .L_278)
.L_278:
        /*000c*/ 	.word	0x00000000
        /*0010*/ 	.short	0x0002
        /*0012*/ 	.short	0x0090
        /*0014*/ 	.byte	0x00, 0xf0, 0x21, 0x01


	//----- nvinfo : EIATTR_KPARAM_INFO
	.align		4
.L_279:
        /*0018*/ 	.byte	0x04, 0x17
        /*001a*/ 	.short	(.L_281 - .L_280)
.L_280:
        /*001c*/ 	.word	0x00000000
        /*0020*/ 	.short	0x0001
        /*0022*/ 	.short	0x0048
        /*0024*/ 	.byte	0x00, 0xf0, 0x21, 0x01


	//----- nvinfo : EIATTR_KPARAM_INFO
	.align		4
.L_281:
        /*0028*/ 	.byte	0x04, 0x17
        /*002a*/ 	.short	(.L_283 - .L_282)
.L_282:
        /*002c*/ 	.word	0x00000000
        /*0030*/ 	.short	0x0000
        /*0032*/ 	.short	0x0000
        /*0034*/ 	.byte	0x00, 0xf0, 0x21, 0x01


	//----- nvinfo : EIATTR_SPARSE_MMA_MASK
	.align		4
.L_283:
        /*0038*/ 	.byte	0x03, 0x50
        /*003a*/ 	.short	0x0000


	//----- nvinfo : EIATTR_MAXREG_COUNT
	.align		4
        /*003c*/ 	.byte	0x03, 0x1b
        /*003e*/ 	.short	0x00ff


	//----- nvinfo : EIATTR_MERCURY_ISA_VERSION
	.align		4
        /*0040*/ 	.byte	0x03, 0x5f
        /*0042*/ 	.short	0x0101


	//----- nvinfo : EIATTR_VRC_CTA_INIT_COUNT
	.align		4
        /*0044*/ 	.byte	0x02, 0x4a
	.zero		1
	.zero		1


	//----- nvinfo : EIATTR_EXIT_INSTR_OFFSETS
	.align		4
        /*0048*/ 	.byte	0x04, 0x1c
        /*004a*/ 	.short	(.L_285 - .L_284)


	//   ....[0]....
.L_284:
        /*004c*/ 	.word	0x00000100


	//   ....[1]....
        /*0050*/ 	.word	0x000013b0


	//----- nvinfo : EIATTR_CBANK_PARAM_SIZE
	.align		4
.L_285:
        /*0054*/ 	.byte	0x03, 0x19
        /*0056*/ 	.short	0x00d8


	//----- nvinfo : EIATTR_PARAM_CBANK
	.align		4
        /*0058*/ 	.byte	0x04, 0x0a
        /*005a*/ 	.short	(.L_287 - .L_286)
	.align		4
.L_286:
        /*005c*/ 	.word	index@(.nv.constant0._Z10matmulmatT9tensor_4dS_S_)
        /*0060*/ 	.short	0x0380
        /*0062*/ 	.short	0x00d8


	//----- nvinfo : EIATTR_SW_WAR
	.align		4
.L_287:
        /*0064*/ 	.byte	0x04, 0x36
        /*0066*/ 	.short	(.L_289 - .L_288)
.L_288:
        /*0068*/ 	.word	0x00000008
.L_289:


//--------------------- .nv.info._Z9matmulmat9tensor_4dS_S_ --------------------------
	.section	.nv.info._Z9matmulmat9tensor_4dS_S_,"",@"SHT_CUDA_INFO"
	.sectionflags	@""
	.align	4


	//----- nvinfo : EIATTR_CUDA_API_VERSION
	.align		4
        /*0000*/ 	.byte	0x04, 0x37
        /*0002*/ 	.short	(.L_291 - .L_290)
.L_290:
        /*0004*/ 	.word	0x00000082


	//----- nvinfo : EIATTR_KPARAM_INFO
	.align		4
.L_291:
        /*0008*/ 	.byte	0x04, 0x17
        /*000a*/ 	.short	(.L_293 - .L_292)
.L_292:
        /*000c*/ 	.word	0x00000000
        /*0010*/ 	.short	0x0002
        /*0012*/ 	.short	0x0090
        /*0014*/ 	.byte	0x00, 0xf0, 0x21, 0x01


	//----- nvinfo : EIATTR_KPARAM_INFO
	.align		4
.L_293:
        /*0018*/ 	.byte	0x04, 0x17
        /*001a*/ 	.short	(.L_295 - .L_294)
.L_294:
        /*001c*/ 	.word	0x00000000
        /*0020*/ 	.short	0x0001
        /*0022*/ 	.short	0x0048
        /*0024*/ 	.byte	0x00, 0xf0, 0x21, 0x01


	//----- nvinfo : EIATTR_KPARAM_INFO
	.align		4
.L_295:
        /*0028*/ 	.byte	0x04, 0x17
        /*002a*/ 	.short	(.L_297 - .L_296)
.L_296:
        /*002c*/ 	.word	0x00000000
        /*0030*/ 	.short	0x0000
        /*0032*/ 	.short	0x0000
        /*0034*/ 	.byte	0x00, 0xf0, 0x21, 0x01


	//----- nvinfo : EIATTR_SPARSE_MMA_MASK
	.align		4
.L_297:
        /*0038*/ 	.byte	0x03, 0x50
        /*003a*/ 	.short	0x0000


	//----- nvinfo : EIATTR_MAXREG_COUNT
	.align		4
        /*003c*/ 	.byte	0x03, 0x1b
        /*003e*/ 	.short	0x00ff


	//----- nvinfo : EIATTR_MERCURY_ISA_VERSION
	.align		4
        /*0040*/ 	.byte	0x03, 0x5f
        /*0042*/ 	.short	0x0101


	//----- nvinfo : EIATTR_VRC_CTA_INIT_COUNT
	.align		4
        /*0044*/ 	.byte	0x02, 0x4a
	.zero		1
	.zero		1


	//----- nvinfo : EIATTR_EXIT_INSTR_OFFSETS
	.align		4
        /*0048*/ 	.byte	0x04, 0x1c
        /*004a*/ 	.short	(.L_299 - .L_298)


	//   ....[0]....
.L_298:
        /*004c*/ 	.word	0x00000100


	//   ....[1]....
        /*0050*/ 	.word	0x00001160


	//----- nvinfo : EIATTR_CBANK_PARAM_SIZE
	.align		4
.L_299:
        /*0054*/ 	.byte	0x03, 0x19
        /*0056*/ 	.short	0x00d8


	//----- nvinfo : EIATTR_PARAM_CBANK
	.align		4
        /*0058*/ 	.byte	0x04, 0x0a
        /*005a*/ 	.short	(.L_301 - .L_300)
	.align		4
.L_300:
        /*005c*/ 	.word	index@(.nv.constant0._Z9matmulmat9tensor_4dS_S_)
        /*0060*/ 	.short	0x0380
        /*0062*/ 	.short	0x00d8


	//----- nvinfo : EIATTR_SW_WAR
	.align		4
.L_301:
        /*0064*/ 	.byte	0x04, 0x36
        /*0066*/ 	.short	(.L_303 - .L_302)
.L_302:
        /*0068*/ 	.word	0x00000008
.L_303:


//--------------------- .nv.info._Z9matmulvecPfS_iiS_ --------------------------
	.section	.nv.info._Z9matmulvecPfS_iiS_,"",@"SHT_CUDA_INFO"
	.sectionflags	@""
	.align	4


	//----- nvinfo : EIATTR_CUDA_API_VERSION
	.align		4
        /*0000*/ 	.byte	0x04, 0x37
        /*0002*/ 	.short	(.L_305 - .L_304)
.L_304:
        /*0004*/ 	.word	0x00000082


	//----- nvinfo : EIATTR_KPARAM_INFO
	.align		4
.L_305:
        /*0008*/ 	.byte	0x04, 0x17
        /*000a*/ 	.short	(.L_307 - .L_306)
.L_306:
        /*000c*/ 	.word	0x00000000
        /*0010*/ 	.short	0x0004
        /*0012*/ 	.short	0x0018
        /*0014*/ 	.byte	0x00, 0xf5, 0x21, 0x00


	//----- nvinfo : EIATTR_KPARAM_INFO
	.align		4
.L_307:
        /*0018*/ 	.byte	0x04, 0x17
        /*001a*/ 	.short	(.L_309 - .L_308)
.L_308:
        /*001c*/ 	.word	0x00000000
        /*0020*/ 	.short	0x0003
        /*0022*/ 	.short	0x0014
        /*0024*/ 	.byte	0x00, 0xf0, 0x11, 0x00


	//----- nvinfo : EIATTR_KPARAM_INFO
	.align		4
.L_309:
        /*0028*/ 	.byte	0x04, 0x17
        /*002a*/ 	.short	(.L_311 - .L_310)
.L_310:
        /*002c*/ 	.word	0x00000000
        /*0030*/ 	.short	0x0002
        /*0032*/ 	.short	0x0010
        /*0034*/ 	.byte	0x00, 0xf0, 0x11, 0x00


	//----- nvinfo : EIATTR_KPARAM_INFO
	.align		4
.L_311:
        /*0038*/ 	.byte	0x04, 0x17
        /*003a*/ 	.short	(.L_313 - .L_312)
.L_312:
        /*003c*/ 	.word	0x00000000
        /*0040*/ 	.short	0x0001
        /*0042*/ 	.short	0x0008
        /*0044*/ 	.byte	0x00, 0xf5, 0x21, 0x00


	//----- nvinfo : EIATTR_KPARAM_INFO
	.align		4
.L_313:
        /*0048*/ 	.byte	0x04, 0x17
        /*004a*/ 	.short	(.L_315 - .L_314)
.L_314:
        /*004c*/ 	.word	0x00000000
        /*0050*/ 	.short	0x0000
        /*0052*/ 	.short	0x0000
        /*0054*/ 	.byte	0x00, 0xf5, 0x21, 0x00


	//----- nvinfo : EIATTR_SPARSE_MMA_MASK
	.align		4
.L_315:
        /*0058*/ 	.byte	0x03, 0x50
        /*005a*/ 	.short	0x0000


	//----- nvinfo : EIATTR_MAXREG_COUNT
	.align		4
        /*005c*/ 	.byte	0x03, 0x1b
        /*005e*/ 	.short	0x00ff


	//----- nvinfo : EIATTR_MERCURY_ISA_VERSION
	.align		4
        /*0060*/ 	.byte	0x03, 0x5f
        /*0062*/ 	.short	0x0101


	//----- nvinfo : EIATTR_VRC_CTA_INIT_COUNT
	.align		4
        /*0064*/ 	.byte	0x02, 0x4a
	.zero		1
	.zero		1


	//----- nvinfo : EIATTR_EXIT_INSTR_OFFSETS
	.align		4
        /*0068*/ 	.byte	0x04, 0x1c
        /*006a*/ 	.short	(.L_317 - .L_316)


	//   ....[0]....
.L_316:
        /*006c*/ 	.word	0x00000070


	//   ....[1]....
        /*0070*/ 	.word	0x00000a90


	//----- nvinfo : EIATTR_CBANK_PARAM_SIZE
	.align		4
.L_317:
        /*0074*/ 	.byte	0x03, 0x19
        /*0076*/ 	.short	0x0020


	//----- nvinfo : EIATTR_PARAM_CBANK
	.align		4
        /*0078*/ 	.byte	0x04, 0x0a
        /*007a*/ 	.short	(.L_319 - .L_318)
	.align		4
.L_318:
        /*007c*/ 	.word	index@(.nv.constant0._Z9matmulvecPfS_iiS_)
        /*0080*/ 	.short	0x0380
        /*0082*/ 	.short	0x0020


	//----- nvinfo : EIATTR_SW_WAR
	.align		4
.L_319:
        /*0084*/ 	.byte	0x04, 0x36
        /*0086*/ 	.short	(.L_321 - .L_320)
.L_320:
        /*0088*/ 	.word	0x00000008
.L_321:


//--------------------- .nv.callgraph             --------------------------
	.section	.nv.callgraph,"",@"SHT_CUDA_CALLGRAPH"
	.align	4
	.sectionentsize	8
	.align		4
        /*0000*/ 	.word	0x00000000
	.align		4
        /*0004*/ 	.word	0xffffffff
	.align		4
        /*0008*/ 	.word	0x00000000
	.align		4
        /*000c*/ 	.word	0xfffffffe
	.align		4
        /*0010*/ 	.word	0x00000000
	.align		4
        /*0014*/ 	.word	0xfffffffd
	.align		4
        /*0018*/ 	.word	0x00000000
	.align		4
        /*001c*/ 	.word	0xfffffffc


//--------------------- .text._Z21update_correct_labels9tensor_4dPiS0_ --------------------------
	.section	.text._Z21update_correct_labels9tensor_4dPiS0_,"ax",@progbits
	.align	128
        .global         _Z21update_correct_labels9tensor_4dPiS0_
        .type           _Z21update_correct_labels9tensor_4dPiS0_,@function
        .size           _Z21update_correct_labels9tensor_4dPiS0_,(.L_x_90 - _Z21update_correct_labels9tensor_4dPiS0_)
        .other          _Z21update_correct_labels9tensor_4dPiS0_,@"STO_CUDA_ENTRY STV_DEFAULT"
_Z21update_correct_labels9tensor_4dPiS0_:
.text._Z21update_correct_labels9tensor_4dPiS0_:
[----:B------:R-:W-:Y:S01]  /*0000*/  LDC R1, c[0x0][0x37c] ;  /* 0x0000df00ff017b82 */ /* 0x000fe20000000800 */
[----:B------:R-:W0:Y:S01]  /*0010*/  LDCU.64 UR6, c[0x0][0x3b0] ;  /* 0x00007600ff0677ac */ /* 0x000e220008000a00 */
[----:B------:R-:W1:Y:S06]  /*0020*/  S2R R3, SR_TID.X ;  /* 0x0000000000037919 */ /* 0x000e6c0000002100 */
[----:B------:R-:W1:Y:S01]  /*0030*/  S2UR UR4, SR_CTAID.X ;  /* 0x00000000000479c3 */ /* 0x000e620000002500 */
[----:B------:R-:W-:Y:S01]  /*0040*/  IMAD.MOV.U32 R13, RZ, RZ, RZ ;  /* 0x000000ffff0d7224 */ /* 0x000fe200078e00ff */
[----:B------:R-:W2:Y:S06]  /*0050*/  LDCU.64 UR8, c[0x0][0x358] ;  /* 0x00006b00ff0877ac */ /* 0x000eac0008000a00 */
[----:B------:R-:W1:Y:S01]  /*0060*/  LDC R0, c[0x0][0x360] ;  /* 0x0000d800ff007b82 */ /* 0x000e620000000800 */
[----:B0-----:R-:W-:-:S04]  /*0070*/  UIADD3 UR10, UP0, UPT, UR6, -0x3, URZ ;  /* 0xfffffffd060a7890 */ /* 0x001fc8000ff1e0ff */
[----:B------:R-:W-:Y:S02]  /*0080*/  UIADD3.X UR11, UPT, UPT, UR7, -0x1, URZ, UP0, !UPT ;  /* 0xffffffff070b7890 */ /* 0x000fe400087fe4ff */
[----:B------:R-:W-:-:S04]  /*0090*/  UISETP.GT.U32.AND UP0, UPT, UR10, -0x3, UPT ;  /* 0xfffffffd0a00788c */ /* 0x000fc8000bf04070 */
[----:B------:R-:W-:Y:S01]  /*00a0*/  UISETP.GT.U32.AND.EX UP0, UPT, UR11, -0x1, UPT, UP0 ;  /* 0xffffffff0b00788c */ /* 0x000fe2000bf04100 */
[----:B-1----:R-:W-:-:S08]  /*00b0*/  IMAD R0, R0, UR4, R3 ;  /* 0x0000000400007c24 */ /* 0x002fd0000f8e0203 */
[----:B--2---:R-:W-:Y:S05]  /*00c0*/  BRA.U UP0, `(.L_x_0) ;  /* 0x0000000d00d07547 */ /* 0x004fea000b800000 */
[----:B------:R-:W0:Y:S01]  /*00d0*/  LDC.64 R8, c[0x0][0x3b8] ;  /* 0x0000ee00ff087b82 */ /* 0x000e220000000a00 */
[----:B------:R-:W1:Y:S01]  /*00e0*/  LDCU.64 UR4, c[0x0][0x3a8] ;  /* 0x00007500ff0477ac */ /* 0x000e620008000a00 */
[----:B------:R-:W-:Y:S01]  /*00f0*/  HFMA2 R13, -RZ, RZ, 0, 0 ;  /* 0x00000000ff0d7431 */ /* 0x000fe200000001ff */
[----:B------:R-:W2:Y:S05]  /*0100*/  LDCU.64 UR12, c[0x0][0x380] ;  /* 0x00007000ff0c77ac */ /* 0x000eaa0008000a00 */
[----:B------:R-:W2:Y:S01]  /*0110*/  LDC.64 R4, c[0x0][0x3a0] ;  /* 0x0000e800ff047b82 */ /* 0x000ea20000000a00 */
[----:B------:R-:W-:-:S04]  /*0120*/  UISETP.GE.U32.AND UP0, UPT, UR10, 0xf, UPT ;  /* 0x0000000f0a00788c */ /* 0x000fc8000bf06070 */
[----:B------:R-:W-:Y:S01]  /*0130*/  UISETP.GE.U32.AND.EX UP0, UPT, UR11, URZ, UPT, UP0 ;  /* 0x000000ff0b00728c */ /* 0x000fe2000bf06100 */
[----:B-1----:R-:W-:-:S04]  /*0140*/  IADD3 R2, P0, PT, R0, UR4, RZ ;  /* 0x0000000400027c10 */ /* 0x002fc8000ff1e0ff */
[----:B------:R-:W-:Y:S01]  /*0150*/  LEA.HI.X.SX32 R3, R0, UR5, 0x1, P0 ;  /* 0x0000000500037c11 */ /* 0x000fe200080f0eff */
[----:B0-----:R-:W-:Y:S01]  /*0160*/  IMAD R6, R8, UR5, RZ ;  /* 0x0000000508067c24 */ /* 0x001fe2000f8e02ff */
[----:B------:R-:W-:-:S03]  /*0170*/  UIADD3 UR5, UP1, UPT, UR6, -0x2, URZ ;  /* 0xfffffffe06057890 */ /* 0x000fc6000ff3e0ff */
[----:B------:R-:W-:Y:S02]  /*0180*/  IMAD R7, R9, UR4, R6 ;  /* 0x0000000409077c24 */ /* 0x000fe4000f8e0206 */
[----:B------:R-:W-:Y:S01]  /*0190*/  IMAD.WIDE.U32 R2, R8, UR4, R2 ;  /* 0x0000000408027c25 */ /* 0x000fe2000f8e0002 */
[----:B------:R-:W-:Y:S02]  /*01a0*/  UIADD3.X UR4, UPT, UPT, UR7, -0x1, URZ, UP1, !UPT ;  /* 0xffffffff07047890 */ /* 0x000fe40008ffe4ff */
[----:B------:R-:W-:Y:S01]  /*01b0*/  ULOP3.LUT UR7, UR5, 0xf, URZ, 0xc0, !UPT ;  /* 0x0000000f05077892 */ /* 0x000fe2000f8ec0ff */
[----:B------:R-:W-:Y:S02]  /*01c0*/  IMAD.IADD R3, R3, 0x1, R7 ;  /* 0x0000000103037824 */ /* 0x000fe400078e0207 */
[----:B--2---:R-:W-:-:S04]  /*01d0*/  IMAD.WIDE.U32 R4, R2, UR12, R4 ;  /* 0x0000000c02047c25 */ /* 0x004fc8000f8e0004 */
[----:B------:R-:W-:Y:S02]  /*01e0*/  IMAD R3, R3, UR12, RZ ;  /* 0x0000000c03037c24 */ /* 0x000fe4000f8e02ff */
[----:B------:R-:W-:Y:S02]  /*01f0*/  IMAD.MOV.U32 R7, RZ, RZ, 0x1 ;  /* 0x00000001ff077424 */ /* 0x000fe400078e00ff */
[----:B------:R-:W-:Y:S01]  /*0200*/  IMAD R3, R2, UR13, R3 ;  /* 0x0000000d02037c24 */ /* 0x000fe2000f8e0203 */
[----:B------:R-:W-:Y:S01]  /*0210*/  MOV R2, R4 ;  /* 0x0000000400027202 */ /* 0x000fe20000000f00 */
[----:B------:R-:W-:Y:S02]  /*0220*/  IMAD.MOV.U32 R6, RZ, RZ, RZ ;  /* 0x000000ffff067224 */ /* 0x000fe400078e00ff */
[----:B------:R-:W-:Y:S01]  /*0230*/  IMAD.IADD R3, R5, 0x1, R3 ;  /* 0x0000000105037824 */ /* 0x000fe200078e0203 */
[----:B------:R-:W-:Y:S06]  /*0240*/  BRA.U !UP0, `(.L_x_1) ;  /* 0x0000000508ac7547 */ /* 0x000fec000b800000 */
[----:B------:R-:W-:Y:S01]  /*0250*/  IADD3 R12, P0, PT, R4, 0x4, RZ ;  /* 0x00000004040c7810 */ /* 0x000fe20007f1e0ff */
[----:B------:R-:W-:Y:S01]  /*0260*/  IMAD.MOV.U32 R13, RZ, RZ, RZ ;  /* 0x000000ffff0d7224 */ /* 0x000fe200078e00ff */
[----:B------:R-:W-:Y:S01]  /*0270*/  MOV R9, RZ ;  /* 0x000000ff00097202 */ /* 0x000fe20000000f00 */
[----:B------:R-:W-:Y:S01]  /*0280*/  IMAD.MOV.U32 R8, RZ, RZ, 0x1 ;  /* 0x00000001ff087424 */ /* 0x000fe200078e00ff */
[----:B------:R-:W-:Y:S01]  /*0290*/  ULOP3.LUT UR6, UR5, 0xfffffff0, URZ, 0xc0, !UPT ;  /* 0xfffffff005067892 */ /* 0x000fe2000f8ec0ff */
[----:B------:R-:W-:Y:S02]  /*02a0*/  IMAD.MOV.U32 R10, RZ, RZ, 0x8 ;  /* 0x00000008ff0a7424 */ /* 0x000fe400078e00ff */
[----:B------:R-:W-:-:S09]  /*02b0*/  IMAD.X R11, RZ, RZ, R3, P0 ;  /* 0x000000ffff0b7224 */ /* 0x000fd200000e0603 */
.L_x_2:
[----:B------:R-:W-:Y:S01]  /*02c0*/  IMAD.WIDE.U32 R14, R13, 0x4, R2 ;  /* 0x000000040d0e7825 */ /* 0x000fe200078e0002 */
[----:B------:R-:W-:-:S03]  /*02d0*/  MOV R18, R12 ;  /* 0x0000000c00127202 */ /* 0x000fc60000000f00 */
[----:B------:R-:W-:Y:S02]  /*02e0*/  IMAD.MOV.U32 R19, RZ, RZ, R11 ;  /* 0x000000ffff137224 */ /* 0x000fe400078e000b */
[----:B------:R-:W2:Y:S04]  /*02f0*/  LDG.E R15, desc[UR8][R14.64] ;  /* 0x000000080e0f7981 */ /* 0x000ea8000c1e1900 */
[----:B------:R-:W2:Y:S01]  /*0300*/  LDG.E R6, desc[UR8][R18.64] ;  /* 0x0000000812067981 */ /* 0x000ea2000c1e1900 */
[C---:B------:R-:W-:Y:S01]  /*0310*/  IMAD.SHL.U32 R7, R8.reuse, 0x4, RZ ;  /* 0x0000000408077824 */ /* 0x040fe200078e00ff */
[----:B------:R-:W-:-:S04]  /*0320*/  SHF.L.U64.HI R17, R8, 0x2, R9 ;  /* 0x0000000208117819 */ /* 0x000fc80000010209 */
[----:B------:R-:W-:Y:S02]  /*0330*/  LOP3.LUT R7, R7, 0xfffffffc, RZ, 0xc0, !PT ;  /* 0xfffffffc07077812 */ /* 0x000fe400078ec0ff */
[----:B------:R-:W-:Y:S02]  /*0340*/  LOP3.LUT R17, R17, 0x3, RZ, 0xc0, !PT ;  /* 0x0000000311117812 */ /* 0x000fe400078ec0ff */
[----:B--2---:R-:W-:Y:S02]  /*0350*/  FSETP.GT.AND P0, PT, R6, R15, PT ;  /* 0x0000000f0600720b */ /* 0x004fe40003f04000 */
[----:B------:R-:W-:-:S05]  /*0360*/  IADD3 R6, P1, PT, R7, R4, RZ ;  /* 0x0000000407067210 */ /* 0x000fca0007f3e0ff */
[----:B------:R-:W-:-:S05]  /*0370*/  IMAD.X R7, R17, 0x1, R3, P1 ;  /* 0x0000000111077824 */ /* 0x000fca00008e0603 */
[----:B------:R-:W2:Y:S01]  /*0380*/  LDG.E R18, desc[UR8][R6.64+0x4] ;  /* 0x0000040806127981 */ /* 0x000ea2000c1e1900 */
[----:B------:R-:W-:-:S03]  /*0390*/  @P0 IADD3 R13, PT, PT, R10, -0x7, RZ ;  /* 0xfffffff90a0d0810 */ /* 0x000fc60007ffe0ff */
[----:B------:R-:W3:Y:S02]  /*03a0*/  LDG.E R20, desc[UR8][R6.64+0xc] ;  /* 0x00000c0806147981 */ /* 0x000ee4000c1e1900 */
[----:B------:R-:W-:-:S06]  /*03b0*/  IMAD.WIDE.U32 R16, R13, 0x4, R2 ;  /* 0x000000040d107825 */ /* 0x000fcc00078e0002 */
[----:B------:R-:W2:Y:S02]  /*03c0*/  LDG.E R17, desc[UR8][R16.64] ;  /* 0x0000000810117981 */ /* 0x000ea4000c1e1900 */
[----:B--2---:R-:W-:Y:S02]  /*03d0*/  FSETP.GT.AND P0, PT, R18, R17, PT ;  /* 0x000000111200720b */ /* 0x004fe40003f04000 */
[----:B------:R-:W2:Y:S11]  /*03e0*/  LDG.E R18, desc[UR8][R6.64+0x8] ;  /* 0x0000080806127981 */ /* 0x000eb6000c1e1900 */
[----:B------:R-:W-:-:S04]  /*03f0*/  @P0 VIADD R13, R10, 0xfffffffa ;  /* 0xfffffffa0a0d0836 */ /* 0x000fc80000000000 */
[----:B------:R-:W-:-:S06]  /*0400*/  IMAD.WIDE.U32 R14, R13, 0x4, R2 ;  /* 0x000000040d0e7825 */ /* 0x000fcc00078e0002 */
[----:B------:R-:W2:Y:S02]  /*0410*/  LDG.E R15, desc[UR8][R14.64] ;  /* 0x000000080e0f7981 */ /* 0x000ea4000c1e1900 */
[----:B--2---:R-:W-:-:S13]  /*0420*/  FSETP.GT.AND P0, PT, R18, R15, PT ;  /* 0x0000000f1200720b */ /* 0x004fda0003f04000 */
[----:B------:R-:W-:-:S05]  /*0430*/  @P0 IADD3 R13, PT, PT, R10, -0x5, RZ ;  /* 0xfffffffb0a0d0810 */ /* 0x000fca0007ffe0ff */
[----:B------:R-:W-:-:S06]  /*0440*/  IMAD.WIDE.U32 R18, R13, 0x4, R2 ;  /* 0x000000040d127825 */ /* 0x000fcc00078e0002 */
[----:B------:R-:W3:Y:S02]  /*0450*/  LDG.E R19, desc[UR8][R18.64] ;  /* 0x0000000812137981 */ /* 0x000ee4000c1e1900 */
[----:B---3--:R-:W-:Y:S02]  /*0460*/  FSETP.GT.AND P0, PT, R20, R19, PT ;  /* 0x000000131400720b */ /* 0x008fe40003f04000 */
[----:B------:R-:W2:Y:S11]  /*0470*/  LDG.E R20, desc[UR8][R6.64+0x10] ;  /* 0x0000100806147981 */ /* 0x000eb6000c1e1900 */
[----:B------:R-:W-:-:S04]  /*0480*/  @P0 VIADD R13, R10, 0xfffffffc ;  /* 0xfffffffc0a0d0836 */ /* 0x000fc80000000000 */
[----:B------:R-:W-:-:S06]  /*0490*/  IMAD.WIDE.U32 R16, R13, 0x4, R2 ;  /* 0x000000040d107825 */ /* 0x000fcc00078e0002 */
[----:B------:R-:W2:Y:S02]  /*04a0*/  LDG.E R17, desc[UR8][R16.64] ;  /* 0x0000000810117981 */ /* 0x000ea4000c1e1900 */
[----:B--2---:R-:W-:Y:S02]  /*04b0*/  FSETP.GT.AND P0, PT, R20, R17, PT ;  /* 0x000000111400720b */ /* 0x004fe40003f04000 */
[----:B------:R-:W2:Y:S11]  /*04c0*/  LDG.E R20, desc[UR8][R6.64+0x14] ;  /* 0x0000140806147981 */ /* 0x000eb6000c1e1900 */
[----:B------:R-:W-:-:S04]  /*04d0*/  @P0 VIADD R13, R10, 0xfffffffd ;  /* 0xfffffffd0a0d0836 */ /* 0x000fc80000000000 */
[----:B------:R-:W-:-:S06]  /*04e0*/  IMAD.WIDE.U32 R14, R13, 0x4, R2 ;  /* 0x000000040d0e7825 */ /* 0x000fcc00078e0002 */
[----:B------:R-:W2:Y:S02]  /*04f0*/  LDG.E R15, desc[UR8][R14.64] ;  /* 0x000000080e0f7981 */ /* 0x000ea4000c1e1900 */
[----:B--2---:R-:W-:Y:S02]  /*0500*/  FSETP.GT.AND P0, PT, R20, R15, PT ;  /* 0x0000000f1400720b */ /* 0x004fe40003f04000 */
[----:B------:R-:W2:Y:S11]  /*0510*/  LDG.E R20, desc[UR8][R6.64+0x18] ;  /* 0x0000180806147981 */ /* 0x000eb6000c1e1900 */
[----:B------:R-:W-:-:S05]  /*0520*/  @P0 IADD3 R13, PT, PT, R10, -0x2, RZ ;  /* 0xfffffffe0a0d0810 */ /* 0x000fca0007ffe0ff */
        /* <DEDUP_REMOVED lines=8> */
[----:B------:R-:W2:Y:S02]  /*05b0*/  LDG.E R20, desc[UR8][R6.64+0x20] ;  /* 0x0000200806147981 */ /* 0x000ea4000c1e1900 */
[----:B------:R-:W-:-:S05]  /*05c0*/  SEL R13, R10, R13, P0 ;  /* 0x0000000d0a0d7207 */ /* 0x000fca0000000000 */
        /* <DEDUP_REMOVED lines=9> */
[----:B------:R-:W-:-:S05]  /*0660*/  @P0 IADD3 R13, PT, PT, R10, 0x2, RZ ;  /* 0x000000020a0d0810 */ /* 0x000fca0007ffe0ff */
        /* <DEDUP_REMOVED lines=26> */
[----:B------:R-:W2:Y:S01]  /*0810*/  LDG.E R19, desc[UR8][R18.64] ;  /* 0x0000000812137981 */ /* 0x000ea2000c1e1900 */
[----:B------:R-:W-:-:S04]  /*0820*/  IADD3 R16, P2, PT, R8, 0xf, RZ ;  /* 0x0000000f08107810 */ /* 0x000fc80007f5e0ff */
[----:B------:R-:W-:Y:S02]  /*0830*/  ISETP.NE.U32.AND P0, PT, R16, UR6, PT ;  /* 0x0000000610007c0c */ /* 0x000fe4000bf05070 */
[----:B------:R-:W-:-:S04]  /*0840*/  IADD3.X R16, PT, PT, RZ, R9, RZ, P2, !PT ;  /* 0x00000009ff107210 */ /* 0x000fc800017fe4ff */
[----:B------:R-:W-:Y:S02]  /*0850*/  ISETP.NE.AND.EX P0, PT, R16, UR4, PT, P0 ;  /* 0x0000000410007c0c */ /* 0x000fe4000bf05300 */
[----:B------:R-:W-:Y:S02]  /*0860*/  IADD3 R8, P2, PT, R8, 0x10, RZ ;  /* 0x0000001008087810 */ /* 0x000fe40007f5e0ff */
[----:B------:R-:W-:-:S03]  /*0870*/  IADD3 R12, P3, PT, R12, 0x40, RZ ;  /* 0x000000400c0c7810 */ /* 0x000fc60007f7e0ff */
[----:B------:R-:W-:Y:S01]  /*0880*/  IMAD.X R9, RZ, RZ, R9, P2 ;  /* 0x000000ffff097224 */ /* 0x000fe200010e0609 */
[----:B------:R-:W-:Y:S02]  /*0890*/  IADD3.X R11, PT, PT, RZ, R11, RZ, P3, !PT ;  /* 0x0000000bff0b7210 */ /* 0x000fe40001ffe4ff */
[----:B--2---:R-:W-:-:S13]  /*08a0*/  FSETP.GT.AND P1, PT, R20, R19, PT ;  /* 0x000000131400720b */ /* 0x004fda0003f24000 */
[C---:B------:R-:W-:Y:S02]  /*08b0*/  @P1 VIADD R13, R10.reuse, 0x8 ;  /* 0x000000080a0d1836 */ /* 0x040fe40000000000 */
[----:B------:R-:W-:Y:S01]  /*08c0*/  VIADD R10, R10, 0x10 ;  /* 0x000000100a0a7836 */ /* 0x000fe20000000000 */
[----:B------:R-:W-:Y:S06]  /*08d0*/  @P0 BRA `(.L_x_2) ;  /* 0xfffffff800780947 */ /* 0x000fec000383ffff */
[----:B------:R-:W-:Y:S01]  /*08e0*/  IMAD.MOV.U32 R7, RZ, RZ, R8 ;  /* 0x000000ffff077224 */ /* 0x000fe200078e0008 */
[----:B------:R-:W-:-:S07]  /*08f0*/  MOV R6, R9 ;  /* 0x0000000900067202 */ /* 0x000fce0000000f00 */
.L_x_1:
[----:B------:R-:W-:-:S04]  /*0900*/  UISETP.NE.U32.AND UP0, UPT, UR7, URZ, UPT ;  /* 0x000000ff0700728c */ /* 0x000fc8000bf05070 */
[----:B------:R-:W-:-:S09]  /*0910*/  UISETP.NE.AND.EX UP0, UPT, URZ, URZ, UPT, UP0 ;  /* 0x000000ffff00728c */ /* 0x000fd2000bf05300 */
[----:B------:R-:W-:Y:S05]  /*0920*/  BRA.U !UP0, `(.L_x_0) ;  /* 0x0000000508b87547 */ /* 0x000fea000b800000 */
[----:B------:R-:W-:Y:S02]  /*0930*/  UISETP.GE.U32.AND UP1, UPT, UR7, 0x8, UPT ;  /* 0x000000080700788c */ /* 0x000fe4000bf26070 */
[----:B------:R-:W-:Y:S02]  /*0940*/  ULOP3.LUT UR4, UR5, 0x7, URZ, 0xc0, !UPT ;  /* 0x0000000705047892 */ /* 0x000fe4000f8ec0ff */
[----:B------:R-:W-:Y:S02]  /*0950*/  UISETP.GE.U32.AND.EX UP1, UPT, URZ, URZ, UPT, UP1 ;  /* 0x000000ffff00728c */ /* 0x000fe4000bf26110 */
[----:B------:R-:W-:-:S04]  /*0960*/  UISETP.NE.U32.AND UP0, UPT, UR4, URZ, UPT ;  /* 0x000000ff0400728c */ /* 0x000fc8000bf05070 */
[----:B------:R-:W-:-:S03]  /*0970*/  UISETP.NE.AND.EX UP0, UPT, URZ, URZ, UPT, UP0 ;  /* 0x000000ffff00728c */ /* 0x000fc6000bf05300 */
[----:B------:R-:W-:Y:S08]  /*0980*/  BRA.U !UP1, `(.L_x_3) ;  /* 0x0000000109c87547 */ /* 0x000ff0000b800000 */
[C---:B------:R-:W-:Y:S01]  /*0990*/  IMAD.SHL.U32 R9, R7.reuse, 0x4, RZ ;  /* 0x0000000407097824 */ /* 0x040fe200078e00ff */
[----:B------:R-:W-:Y:S01]  /*09a0*/  SHF.L.U64.HI R15, R7, 0x2, R6 ;  /* 0x00000002070f7819 */ /* 0x000fe20000010206 */
[----:B------:R-:W-:-:S03]  /*09b0*/  IMAD.WIDE.U32 R10, R13, 0x4, R2 ;  /* 0x000000040d0a7825 */ /* 0x000fc600078e0002 */
[----:B------:R-:W-:-:S03]  /*09c0*/  IADD3 R16, P0, PT, R9, R4, RZ ;  /* 0x0000000409107210 */ /* 0x000fc60007f1e0ff */
[----:B------:R-:W2:Y:S02]  /*09d0*/  LDG.E R11, desc[UR8][R10.64] ;  /* 0x000000080a0b7981 */ /* 0x000ea4000c1e1900 */
[----:B------:R-:W-:-:S05]  /*09e0*/  IMAD.X R17, R15, 0x1, R3, P0 ;  /* 0x000000010f117824 */ /* 0x000fca00000e0603 */
[----:B------:R-:W2:Y:S01]  /*09f0*/  LDG.E R16, desc[UR8][R16.64] ;  /* 0x0000000810107981 */ /* 0x000ea2000c1e1900 */
[----:B------:R-:W-:Y:S02]  /*0a00*/  LOP3.LUT R9, R9, 0xfffffffc, RZ, 0xc0, !PT ;  /* 0xfffffffc09097812 */ /* 0x000fe400078ec0ff */
[----:B------:R-:W-:Y:S02]  /*0a10*/  LOP3.LUT R15, R15, 0x3, RZ, 0xc0, !PT ;  /* 0x000000030f0f7812 */ /* 0x000fe400078ec0ff */
[----:B------:R-:W-:-:S04]  /*0a20*/  IADD3 R8, P1, PT, R9, R4, RZ ;  /* 0x0000000409087210 */ /* 0x000fc80007f3e0ff */
[----:B------:R-:W-:-:S05]  /*0a30*/  IADD3.X R9, PT, PT, R15, R3, RZ, P1, !PT ;  /* 0x000000030f097210 */ /* 0x000fca0000ffe4ff */
[----:B------:R-:W3:Y:S01]  /*0a40*/  LDG.E R6, desc[UR8][R8.64+0x4] ;  /* 0x0000040808067981 */ /* 0x000ee2000c1e1900 */
[----:B--2---:R-:W-:-:S04]  /*0a50*/  FSETP.GT.AND P0, PT, R16, R11, PT ;  /* 0x0000000b1000720b */ /* 0x004fc80003f04000 */
[----:B------:R-:W-:-:S05]  /*0a60*/  SEL R13, R7, R13, P0 ;  /* 0x0000000d070d7207 */ /* 0x000fca0000000000 */
        /* <DEDUP_REMOVED lines=32> */
[----:B--2---:R-:W-:Y:S01]  /*0c70*/  FSETP.GT.AND P0, PT, R6, R15, PT ;  /* 0x0000000f0600720b */ /* 0x004fe20003f04000 */
[----:B------:R-:W-:-:S12]  /*0c80*/  IMAD.MOV.U32 R6, RZ, RZ, RZ ;  /* 0x000000ffff067224 */ /* 0x000fd800078e00ff */
[C---:B------:R-:W-:Y:S01]  /*0c90*/  @P0 VIADD R13, R7.reuse, 0x7 ;  /* 0x00000007070d0836 */ /* 0x040fe20000000000 */
[----:B------:R-:W-:-:S07]  /*0ca0*/  IADD3 R7, PT, PT, R7, 0x8, RZ ;  /* 0x0000000807077810 */ /* 0x000fce0007ffe0ff */
.L_x_3:
[----:B------:R-:W-:Y:S05]  /*0cb0*/  BRA.U !UP0, `(.L_x_0) ;  /* 0x0000000108d47547 */ /* 0x000fea000b800000 */
[----:B------:R-:W-:Y:S02]  /*0cc0*/  UISETP.GE.U32.AND UP1, UPT, UR4, 0x4, UPT ;  /* 0x000000040400788c */ /* 0x000fe4000bf26070 */
[----:B------:R-:W-:Y:S02]  /*0cd0*/  ULOP3.LUT UR5, UR5, 0x3, URZ, 0xc0, !UPT ;  /* 0x0000000305057892 */ /* 0x000fe4000f8ec0ff */
[----:B------:R-:W-:Y:S02]  /*0ce0*/  UISETP.GE.U32.AND.EX UP1, UPT, URZ, URZ, UPT, UP1 ;  /* 0x000000ffff00728c */ /* 0x000fe4000bf26110 */
[----:B------:R-:W-:Y:S01]  /*0cf0*/  UISETP.NE.U32.AND UP0, UPT, UR5, URZ, UPT ;  /* 0x000000ff0500728c */ /* 0x000fe2000bf05070 */
[----:B------:R-:W-:-:S03]  /*0d00*/  UMOV UR4, URZ ;  /* 0x000000ff00047c82 */ /* 0x000fc60008000000 */
[----:B------:R-:W-:-:S03]  /*0d10*/  UISETP.NE.AND.EX UP0, UPT, UR4, URZ, UPT, UP0 ;  /* 0x000000ff0400728c */ /* 0x000fc6000bf05300 */
        /* <DEDUP_REMOVED lines=8> */
[----:B------:R-:W-:-:S04]  /*0da0*/  LOP3.LUT R17, R17, 0xfffffffc, RZ, 0xc0, !PT ;  /* 0xfffffffc11117812 */ /* 0x000fc800078ec0ff */
[----:B------:R-:W-:Y:S02]  /*0db0*/  IADD3 R8, P1, PT, R17, R4, RZ ;  /* 0x0000000411087210 */ /* 0x000fe40007f3e0ff */
[----:B------:R-:W-:-:S04]  /*0dc0*/  LOP3.LUT R9, R9, 0x3, RZ, 0xc0, !PT ;  /* 0x0000000309097812 */ /* 0x000fc800078ec0ff */
        /* <DEDUP_REMOVED lines=16> */
[----:B--2---:R-:W-:Y:S01]  /*0ed0*/  FSETP.GT.AND P0, PT, R6, R15, PT ;  /* 0x0000000f0600720b */ /* 0x004fe20003f04000 */
[----:B------:R-:W-:-:S12]  /*0ee0*/  IMAD.MOV.U32 R6, RZ, RZ, RZ ;  /* 0x000000ffff067224 */ /* 0x000fd800078e00ff */
[C---:B------:R-:W-:Y:S01]  /*0ef0*/  @P0 IADD3 R17, PT, PT, R7.reuse, 0x3, RZ ;  /* 0x0000000307110810 */ /* 0x040fe20007ffe0ff */
[----:B------:R-:W-:-:S03]  /*0f00*/  VIADD R7, R7, 0x4 ;  /* 0x0000000407077836 */ /* 0x000fc60000000000 */
[----:B------:R-:W-:-:S07]  /*0f10*/  MOV R13, R17 ;  /* 0x00000011000d7202 */ /* 0x000fce0000000f00 */
.L_x_4:
[----:B------:R-:W-:Y:S05]  /*0f20*/  BRA.U !UP0, `(.L_x_0) ;  /* 0x0000000108387547 */ /* 0x000fea000b800000 */
.L_x_5:
[----:B------:R-:W-:Y:S01]  /*0f30*/  LEA R8, P0, R7, R4, 0x2 ;  /* 0x0000000407087211 */ /* 0x000fe200078010ff */
[----:B------:R-:W-:-:S03]  /*0f40*/  IMAD.WIDE.U32 R10, R13, 0x4, R2 ;  /* 0x000000040d0a7825 */ /* 0x000fc600078e0002 */
[----:B------:R-:W-:-:S03]  /*0f50*/  LEA.HI.X R9, R7, R3, R6, 0x2, P0 ;  /* 0x0000000307097211 */ /* 0x000fc600000f1406 */
[----:B------:R-:W2:Y:S04]  /*0f60*/  LDG.E R11, desc[UR8][R10.64] ;  /* 0x000000080a0b7981 */ /* 0x000ea8000c1e1900 */
[----:B------:R-:W2:Y:S01]  /*0f70*/  LDG.E R8, desc[UR8][R8.64] ;  /* 0x0000000808087981 */ /* 0x000ea2000c1e1900 */
[----:B------:R-:W-:Y:S01]  /*0f80*/  UIADD3 UR5, UP0, UPT, UR5, -0x1, URZ ;  /* 0xffffffff05057890 */ /* 0x000fe2000ff1e0ff */
[----:B------:R-:W-:-:S03]  /*0f90*/  IMAD.MOV.U32 R6, RZ, RZ, RZ ;  /* 0x000000ffff067224 */ /* 0x000fc600078e00ff */
[----:B------:R-:W-:Y:S02]  /*0fa0*/  UIADD3.X UR4, UPT, UPT, UR4, -0x1, URZ, UP0, !UPT ;  /* 0xffffffff04047890 */ /* 0x000fe400087fe4ff */
[----:B------:R-:W-:-:S04]  /*0fb0*/  UISETP.NE.U32.AND UP0, UPT, UR5, URZ, UPT ;  /* 0x000000ff0500728c */ /* 0x000fc8000bf05070 */
[----:B------:R-:W-:Y:S01]  /*0fc0*/  UISETP.NE.AND.EX UP0, UPT, UR4, URZ, UPT, UP0 ;  /* 0x000000ff0400728c */ /* 0x000fe2000bf05300 */
[----:B--2---:R-:W-:-:S04]  /*0fd0*/  FSETP.GT.AND P0, PT, R8, R11, PT ;  /* 0x0000000b0800720b */ /* 0x004fc80003f04000 */
[C---:B------:R-:W-:Y:S02]  /*0fe0*/  SEL R13, R7.reuse, R13, P0 ;  /* 0x0000000d070d7207 */ /* 0x040fe40000000000 */
[----:B------:R-:W-:Y:S02]  /*0ff0*/  IADD3 R7, PT, PT, R7, 0x1, RZ ;  /* 0x0000000107077810 */ /* 0x000fe40007ffe0ff */
[----:B------:R-:W-:Y:S05]  /*1000*/  BRA.U UP0, `(.L_x_5) ;  /* 0xfffffffd00c87547 */ /* 0x000fea000b83ffff */
.L_x_0:
[----:B------:R-:W0:Y:S02]  /*1010*/  LDC.64 R2, c[0x0][0x3c8] ;  /* 0x0000f200ff027b82 */ /* 0x000e240000000a00 */
[----:B0-----:R-:W-:-:S06]  /*1020*/  IMAD.WIDE R2, R0, 0x4, R2 ;  /* 0x0000000400027825 */ /* 0x001fcc00078e0202 */
[----:B------:R-:W2:Y:S02]  /*1030*/  LDG.E R2, desc[UR8][R2.64] ;  /* 0x0000000802027981 */ /* 0x000ea4000c1e1900 */
[----:B--2---:R-:W-:-:S13]  /*1040*/  ISETP.NE.AND P0, PT, R13, R2, PT ;  /* 0x000000020d00720c */ /* 0x004fda0003f05270 */
[----:B------:R-:W-:Y:S05]  /*1050*/  @P0 EXIT ;  /* 0x000000000000094d */ /* 0x000fea0003800000 */
[----:B------:R-:W0:Y:S01]  /*1060*/  S2R R0, SR_LANEID ;  /* 0x0000000000007919 */ /* 0x000e220000000000 */
[----:B------:R-:W1:Y:S01]  /*1070*/  LDC.64 R2, c[0x0][0x3d0] ;  /* 0x0000f400ff027b82 */ /* 0x000e620000000a00 */
[----:B------:R-:W-:Y:S02]  /*1080*/  VOTEU.ANY UR4, UPT, PT ;  /* 0x0000000000047886 */ /* 0x000fe400038e0100 */
[----:B------:R-:W-:Y:S02]  /*1090*/  UFLO.U32 UR5, UR4 ;  /* 0x00000004000572bd */ /* 0x000fe400080e0000 */
[----:B------:R-:W1:Y:S04]  /*10a0*/  POPC R5, UR4 ;  /* 0x0000000400057d09 */ /* 0x000e680008000000 */
[----:B0-----:R-:W-:-:S13]  /*10b0*/  ISETP.EQ.U32.AND P0, PT, R0, UR5, PT ;  /* 0x0000000500007c0c */ /* 0x001fda000bf02070 */
[----:B-1----:R-:W-:Y:S01]  /*10c0*/  @P0 REDG.E.ADD.STRONG.GPU desc[UR8][R2.64], R5 ;  /* 0x000000050200098e */ /* 0x002fe2000c12e108 */
[----:B------:R-:W-:Y:S05]  /*10d0*/  EXIT ;  /* 0x000000000000794d */ /* 0x000fea0003800000 */
.L_x_6:
[----:B------:R-:W-:-:S00]  /*10e0*/  BRA `(.L_x_6) ;  /* 0xfffffffc00fc7947 */ /* 0x000fc0000383ffff */
[----:B------:R-:W-:-:S00]  /*10f0*/  NOP ;  /* 0x0000000000007918 */ /* 0x000fc00000000000 */
        /* <DEDUP_REMOVED lines=8> */
.L_x_90:


//--------------------- .text._Z20weight_update_kernel9tensor_4dS_S_f --------------------------
	.section	.text._Z20weight_update_kernel9tensor_4dS_S_f,"ax",@progbits
	.align	128
        .global         _Z20weight_update_kernel9tensor_4dS_S_f
        .type           _Z20weight_update_kernel9tensor_4dS_S_f,@function
        .size           _Z20weight_update_kernel9tensor_4dS_S_f,(.L_x_86 - _Z20weight_update_kernel9tensor_4dS_S_f)
        .other          _Z20weight_update_kernel9tensor_4dS_S_f,@"STO_CUDA_ENTRY STV_DEFAULT"
_Z20weight_update_kernel9tensor_4dS_S_f:
.text._Z20weight_update_kernel9tensor_4dS_S_f:
[----:B------:R-:W-:Y:S01]  /*0000*/  LDC R1, c[0x0][0x37c] ;  /* 0x0000df00ff017b82 */ /* 0x000fe20000000800 */
[----:B------:R-:W0:Y:S07]  /*0010*/  S2R R5, SR_TID.Y ;  /* 0x0000000000057919 */ /* 0x000e2e0000002200 */
[----:B------:R-:W1:Y:S01]  /*0020*/  LDC R2, c[0x0][0x360] ;  /* 0x0000d800ff027b82 */ /* 0x000e620000000800 */
[----:B------:R-:W2:Y:S01]  /*0030*/  LDCU.64 UR6, c[0x0][0x440] ;  /* 0x00008800ff0677ac */ /* 0x000ea20008000a00 */
[----:B------:R-:W1:Y:S01]  /*0040*/  S2R R3, SR_TID.X ;  /* 0x0000000000037919 */ /* 0x000e620000002100 */
[----:B------:R-:W3:Y:S05]  /*0050*/  LDCU.64 UR8, c[0x0][0x438] ;  /* 0x00008700ff0877ac */ /* 0x000eea0008000a00 */
[----:B------:R-:W0:Y:S08]  /*0060*/  S2UR UR5, SR_CTAID.Y ;  /* 0x00000000000579c3 */ /* 0x000e300000002600 */
[----:B------:R-:W0:Y:S08]  /*0070*/  LDC R0, c[0x0][0x364] ;  /* 0x0000d900ff007b82 */ /* 0x000e300000000800 */
[----:B------:R-:W1:Y:S01]  /*0080*/  S2UR UR4, SR_CTAID.X ;  /* 0x00000000000479c3 */ /* 0x000e620000002500 */
[----:B0-----:R-:W-:-:S05]  /*0090*/  IMAD R0, R0, UR5, R5 ;  /* 0x0000000500007c24 */ /* 0x001fca000f8e0205 */
[----:B--2---:R-:W-:Y:S01]  /*00a0*/  ISETP.GE.U32.AND P0, PT, R0, UR6, PT ;  /* 0x0000000600007c0c */ /* 0x004fe2000bf06070 */
[----:B-1----:R-:W-:-:S03]  /*00b0*/  IMAD R2, R2, UR4, R3 ;  /* 0x0000000402027c24 */ /* 0x002fc6000f8e0203 */
[----:B------:R-:W-:Y:S02]  /*00c0*/  ISETP.GE.U32.AND.EX P0, PT, RZ, UR7, PT, P0 ;  /* 0x00000007ff007c0c */ /* 0x000fe4000bf06100 */
[----:B---3--:R-:W-:Y:S02]  /*00d0*/  ISETP.GE.U32.AND P1, PT, R2, UR8, PT ;  /* 0x0000000802007c0c */ /* 0x008fe4000bf26070 */
[----:B------:R-:W-:-:S04]  /*00e0*/  SHF.R.S32.HI R3, RZ, 0x1f, R2 ;  /* 0x0000001fff037819 */ /* 0x000fc80000011402 */
[----:B------:R-:W-:-:S13]  /*00f0*/  ISETP.GE.U32.OR.EX P0, PT, R3, UR9, P0, P1 ;  /* 0x0000000903007c0c */ /* 0x000fda0008706510 */
[----:B------:R-:W-:Y:S05]  /*0100*/  @P0 EXIT ;  /* 0x000000000000094d */ /* 0x000fea0003800000 */
[----:B------:R-:W0:Y:S01]  /*0110*/  LDCU.64 UR8, c[0x0][0x3a8] ;  /* 0x00007500ff0877ac */ /* 0x000e220008000a00 */
[----:B------:R-:W-:Y:S01]  /*0120*/  HFMA2 R15, -RZ, RZ, 0, 0 ;  /* 0x00000000ff0f7431 */ /* 0x000fe200000001ff */
[----:B------:R-:W1:Y:S01]  /*0130*/  LDCU.64 UR18, c[0x0][0x358] ;  /* 0x00006b00ff1277ac */ /* 0x000e620008000a00 */
[----:B0-----:R-:W-:-:S04]  /*0140*/  UISETP.NE.U32.AND UP0, UPT, UR8, URZ, UPT ;  /* 0x000000ff0800728c */ /* 0x001fc8000bf05070 */
[----:B------:R-:W-:-:S09]  /*0150*/  UISETP.NE.AND.EX UP0, UPT, UR9, URZ, UPT, UP0 ;  /* 0x000000ff0900728c */ /* 0x000fd2000bf05300 */
[----:B-1----:R-:W-:Y:S05]  /*0160*/  BRA.U !UP0, `(.L_x_7) ;  /* 0x0000001108307547 */ /* 0x002fea000b800000 */
[----:B------:R-:W-:Y:S01]  /*0170*/  UISETP.GE.U32.AND UP1, UPT, UR8, 0x8, UPT ;  /* 0x000000080800788c */ /* 0x000fe2000bf26070 */
[----:B------:R-:W-:Y:S01]  /*0180*/  IMAD.MOV.U32 R15, RZ, RZ, RZ ;  /* 0x000000ffff0f7224 */ /* 0x000fe200078e00ff */
[----:B------:R-:W-:Y:S02]  /*0190*/  ULOP3.LUT UR20, UR8, 0x7, URZ, 0xc0, !UPT ;  /* 0x0000000708147892 */ /* 0x000fe4000f8ec0ff */
[----:B------:R-:W-:Y:S02]  /*01a0*/  UISETP.GE.U32.AND.EX UP1, UPT, UR9, URZ, UPT, UP1 ;  /* 0x000000ff0900728c */ /* 0x000fe4000bf26110 */
[----:B------:R-:W-:Y:S01]  /*01b0*/  UISETP.NE.U32.AND UP0, UPT, UR20, URZ, UPT ;  /* 0x000000ff1400728c */ /* 0x000fe2000bf05070 */
[----:B------:R-:W-:Y:S01]  /*01c0*/  UMOV UR4, URZ ;  /* 0x000000ff00047c82 */ /* 0x000fe20008000000 */
[----:B------:R-:W-:Y:S02]  /*01d0*/  UMOV UR5, URZ ;  /* 0x000000ff00057c82 */ /* 0x000fe40008000000 */
[----:B------:R-:W-:-:S03]  /*01e0*/  UISETP.NE.AND.EX UP0, UPT, URZ, URZ, UPT, UP0 ;  /* 0x000000ffff00728c */ /* 0x000fc6000bf05300 */
[----:B------:R-:W-:Y:S08]  /*01f0*/  BRA.U !UP1, `(.L_x_8) ;  /* 0x0000000509947547 */ /* 0x000ff0000b800000 */
[----:B------:R-:W0:Y:S01]  /*0200*/  LDC.64 R10, c[0x0][0x3c8] ;  /* 0x0000f200ff0a7b82 */ /* 0x000e220000000a00 */
[----:B------:R-:W0:Y:S01]  /*0210*/  LDCU.64 UR4, c[0x0][0x3f0] ;  /* 0x00007e00ff0477ac */ /* 0x000e220008000a00 */
[----:B------:R-:W1:Y:S06]  /*0220*/  LDCU.64 UR6, c[0x0][0x400] ;  /* 0x00008000ff0677ac */ /* 0x000e6c0008000a00 */
[----:B------:R-:W2:Y:S01]  /*0230*/  LDC.64 R12, c[0x0][0x380] ;  /* 0x0000e000ff0c7b82 */ /* 0x000ea20000000a00 */
[----:B------:R-:W3:Y:S01]  /*0240*/  LDCU.64 UR12, c[0x0][0x3b8] ;  /* 0x00007700ff0c77ac */ /* 0x000ee20008000a00 */
[----:B------:R-:W4:Y:S01]  /*0250*/  LDCU.64 UR10, c[0x0][0x3e8] ;  /* 0x00007d00ff0a77ac */ /* 0x000f220008000a00 */
[----:B------:R-:W5:Y:S01]  /*0260*/  LDCU.64 UR14, c[0x0][0x3a0] ;  /* 0x00007400ff0e77ac */ /* 0x000f620008000a00 */
[----:B0-----:R-:W-:-:S02]  /*0270*/  IMAD R5, R11, UR4, RZ ;  /* 0x000000040b057c24 */ /* 0x001fc4000f8e02ff */
[----:B------:R-:W-:Y:S01]  /*0280*/  IMAD.WIDE.U32 R8, R10, UR4, RZ ;  /* 0x000000040a087c25 */ /* 0x000fe2000f8e00ff */
[----:B------:R-:W-:-:S03]  /*0290*/  ULOP3.LUT UR4, UR8, 0xfffffff8, URZ, 0xc0, !UPT ;  /* 0xfffffff808047892 */ /* 0x000fc6000f8ec0ff */
[----:B------:R-:W-:Y:S01]  /*02a0*/  IMAD R7, R10, UR5, R5 ;  /* 0x000000050a077c24 */ /* 0x000fe2000f8e0205 */
[----:B------:R-:W0:Y:S01]  /*02b0*/  LDCU UR5, c[0x0][0x3ac] ;  /* 0x00007580ff0577ac */ /* 0x000e220008000800 */
[----:B--2---:R-:W-:Y:S02]  /*02c0*/  IMAD R15, R13, UR8, RZ ;  /* 0x000000080d0f7c24 */ /* 0x004fe4000f8e02ff */
[----:B------:R-:W-:Y:S01]  /*02d0*/  IMAD.WIDE.U32 R4, R12, UR8, RZ ;  /* 0x000000080c047c25 */ /* 0x000fe2000f8e00ff */
[----:B------:R-:W-:-:S03]  /*02e0*/  IADD3 R9, PT, PT, R9, R7, RZ ;  /* 0x0000000709097210 */ /* 0x000fc60007ffe0ff */
[----:B------:R-:W-:Y:S02]  /*02f0*/  IMAD R15, R12, UR9, R15 ;  /* 0x000000090c0f7c24 */ /* 0x000fe4000f8e020f */
[----:B-1----:R-:W-:-:S04]  /*0300*/  IMAD.WIDE.U32 R6, R8, UR6, R8 ;  /* 0x0000000608067c25 */ /* 0x002fc8000f8e0008 */
[----:B------:R-:W-:Y:S02]  /*0310*/  IMAD.IADD R5, R5, 0x1, R15 ;  /* 0x0000000105057824 */ /* 0x000fe400078e020f */
[----:B------:R-:W-:Y:S01]  /*0320*/  IMAD R15, R9, UR6, RZ ;  /* 0x00000006090f7c24 */ /* 0x000fe2000f8e02ff */
[----:B------:R-:W-:Y:S01]  /*0330*/  UMOV UR6, UR4 ;  /* 0x0000000400067c82 */ /* 0x000fe20008000000 */
[----:B---3--:R-:W-:Y:S02]  /*0340*/  IMAD R17, R5, UR12, RZ ;  /* 0x0000000c05117c24 */ /* 0x008fe4000f8e02ff */
[----:B------:R-:W-:Y:S01]  /*0350*/  IMAD R15, R8, UR7, R15 ;  /* 0x00000007080f7c24 */ /* 0x000fe2000f8e020f */
[----:B0-----:R-:W-:Y:S01]  /*0360*/  UMOV UR7, UR5 ;  /* 0x0000000500077c82 */ /* 0x001fe20008000000 */
[----:B------:R-:W-:-:S04]  /*0370*/  IMAD.WIDE.U32 R8, R4, UR12, R4 ;  /* 0x0000000c04087c25 */ /* 0x000fc8000f8e0004 */
[----:B------:R-:W-:Y:S01]  /*0380*/  IMAD R17, R4, UR13, R17 ;  /* 0x0000000d04117c24 */ /* 0x000fe2000f8e0211 */
[----:B------:R-:W-:Y:S01]  /*0390*/  IADD3 R4, PT, PT, R7, R15, RZ ;  /* 0x0000000f07047210 */ /* 0x000fe20007ffe0ff */
[----:B------:R-:W-:Y:S01]  /*03a0*/  HFMA2 R15, -RZ, RZ, 0, 0 ;  /* 0x00000000ff0f7431 */ /* 0x000fe200000001ff */
[----:B------:R-:W-:Y:S01]  /*03b0*/  LEA R7, P1, R2, R6, 0x2 ;  /* 0x0000000602077211 */ /* 0x000fe200078210ff */
[----:B------:R-:W-:Y:S01]  /*03c0*/  IMAD.IADD R9, R9, 0x1, R17 ;  /* 0x0000000109097824 */ /* 0x000fe200078e0211 */
[----:B------:R-:W-:Y:S02]  /*03d0*/  LEA R5, P0, R0, R8, 0x2 ;  /* 0x0000000800057211 */ /* 0x000fe400078010ff */
[----:B------:R-:W-:Y:S02]  /*03e0*/  LEA.HI.X R4, R2, R4, R3, 0x2, P1 ;  /* 0x0000000402047211 */ /* 0x000fe400008f1403 */
[----:B----4-:R-:W-:Y:S02]  /*03f0*/  IADD3 R7, P1, PT, R7, UR10, RZ ;  /* 0x0000000a07077c10 */ /* 0x010fe4000ff3e0ff */
[----:B-----5:R-:W-:-:S02]  /*0400*/  IADD3 R5, P2, PT, R5, UR14, RZ ;  /* 0x0000000e05057c10 */ /* 0x020fc4000ff5e0ff */
[----:B------:R-:W-:Y:S02]  /*0410*/  LEA.HI.X R6, R0, R9, RZ, 0x2, P0 ;  /* 0x0000000900067211 */ /* 0x000fe400000f14ff */
[----:B------:R-:W-:Y:S02]  /*0420*/  IADD3.X R4, PT, PT, R4, UR11, RZ, P1, !PT ;  /* 0x0000000b04047c10 */ /* 0x000fe40008ffe4ff */
[----:B------:R-:W-:-:S07]  /*0430*/  IADD3.X R6, PT, PT, R6, UR15, RZ, P2, !PT ;  /* 0x0000000f06067c10 */ /* 0x000fce00097fe4ff */
.L_x_9:
[----:B------:R-:W-:Y:S01]  /*0440*/  IADD3 R24, P1, PT, R5, R12, RZ ;  /* 0x0000000c05187210 */ /* 0x000fe20007f3e0ff */
[----:B------:R-:W-:Y:S01]  /*0450*/  IMAD.MOV.U32 R8, RZ, RZ, R7 ;  /* 0x000000ffff087224 */ /* 0x000fe200078e0007 */
[----:B------:R-:W-:Y:S01]  /*0460*/  IADD3 R22, P0, PT, R7, R10, RZ ;  /* 0x0000000a07167210 */ /* 0x000fe20007f1e0ff */
[----:B------:R-:W-:Y:S01]  /*0470*/  IMAD.MOV.U32 R20, RZ, RZ, R5 ;  /* 0x000000ffff147224 */ /* 0x000fe200078e0005 */
[----:B------:R-:W-:Y:S02]  /*0480*/  MOV R9, R4 ;  /* 0x0000000400097202 */ /* 0x000fe40000000f00 */
[----:B------:R-:W-:Y:S01]  /*0490*/  MOV R21, R6 ;  /* 0x0000000600157202 */ /* 0x000fe20000000f00 */
[----:B------:R-:W-:Y:S01]  /*04a0*/  IMAD.X R25, R6, 0x1, R13, P1 ;  /* 0x0000000106197824 */ /* 0x000fe200008e060d */
[----:B------:R-:W-:Y:S01]  /*04b0*/  IADD3.X R23, PT, PT, R4, R11, RZ, P0, !PT ;  /* 0x0000000b04177210 */ /* 0x000fe200007fe4ff */
[----:B------:R-:W2:Y:S01]  /*04c0*/  LDG.E R28, desc[UR18][R8.64] ;  /* 0x00000012081c7981 */ /* 0x000ea2000c1e1900 */
[----:B------:R-:W-:-:S03]  /*04d0*/  IADD3 R18, P0, PT, R22, R10, RZ ;  /* 0x0000000a16127210 */ /* 0x000fc60007f1e0ff */
[----:B------:R-:W2:Y:S01]  /*04e0*/  LDG.E R14, desc[UR18][R20.64] ;  /* 0x00000012140e7981 */ /* 0x000ea2000c1e1900 */
[----:B------:R-:W-:-:S03]  /*04f0*/  IADD3 R16, P1, PT, R24, R12, RZ ;  /* 0x0000000c18107210 */ /* 0x000fc60007f3e0ff */
[----:B------:R-:W3:Y:S01]  /*0500*/  LDG.E R24, desc[UR18][R24.64] ;  /* 0x0000001218187981 */ /* 0x000ee2000c1e1900 */
[----:B------:R-:W-:Y:S02]  /*0510*/  IADD3.X R19, PT, PT, R23, R11, RZ, P0, !PT ;  /* 0x0000000b17137210 */ /* 0x000fe400007fe4ff */
[----:B------:R-:W-:Y:S01]  /*0520*/  IADD3.X R17, PT, PT, R25, R13, RZ, P1, !PT ;  /* 0x0000000d19117210 */ /* 0x000fe20000ffe4ff */
[----:B------:R0:W3:Y:S04]  /*0530*/  LDG.E R21, desc[UR18][R22.64] ;  /* 0x0000001216157981 */ /* 0x0000e8000c1e1900 */
[----:B------:R1:W4:Y:S04]  /*0540*/  LDG.E R8, desc[UR18][R18.64] ;  /* 0x0000001212087981 */ /* 0x000328000c1e1900 */
[----:B------:R5:W4:Y:S01]  /*0550*/  LDG.E R9, desc[UR18][R16.64] ;  /* 0x0000001210097981 */ /* 0x000b22000c1e1900 */
[----:B------:R-:W-:-:S02]  /*0560*/  IADD3 R26, P0, PT, R18, R10, RZ ;  /* 0x0000000a121a7210 */ /* 0x000fc40007f1e0ff */
[----:B0-----:R-:W-:-:S03]  /*0570*/  IADD3 R22, P1, PT, R16, R12, RZ ;  /* 0x0000000c10167210 */ /* 0x001fc60007f3e0ff */
[----:B------:R-:W-:Y:S01]  /*0580*/  IMAD.X R27, R19, 0x1, R11, P0 ;  /* 0x00000001131b7824 */ /* 0x000fe200000e060b */
[----:B------:R-:W-:Y:S02]  /*0590*/  IADD3.X R23, PT, PT, R17, R13, RZ, P1, !PT ;  /* 0x0000000d11177210 */ /* 0x000fe40000ffe4ff */
[----:B-1----:R-:W-:Y:S02]  /*05a0*/  IADD3 R18, P0, PT, R26, R10, RZ ;  /* 0x0000000a1a127210 */ /* 0x002fe40007f1e0ff */
[----:B-----5:R-:W-:Y:S01]  /*05b0*/  IADD3 R16, P1, PT, R22, R12, RZ ;  /* 0x0000000c16107210 */ /* 0x020fe20007f3e0ff */
[----:B------:R-:W5:Y:S01]  /*05c0*/  LDG.E R26, desc[UR18][R26.64] ;  /* 0x000000121a1a7981 */ /* 0x000f62000c1e1900 */
[----:B------:R-:W-:-:S03]  /*05d0*/  IADD3.X R19, PT, PT, R27, R11, RZ, P0, !PT ;  /* 0x0000000b1b137210 */ /* 0x000fc600007fe4ff */
[----:B------:R-:W-:Y:S01]  /*05e0*/  IMAD.X R17, R23, 0x1, R13, P1 ;  /* 0x0000000117117824 */ /* 0x000fe200008e060d */
[----:B------:R-:W-:-:S04]  /*05f0*/  IADD3 R20, P1, PT, R16, R12, RZ ;  /* 0x0000000c10147210 */ /* 0x000fc80007f3e0ff */
[----:B------:R-:W5:Y:S04]  /*0600*/  LDG.E R29, desc[UR18][R16.64] ;  /* 0x00000012101d7981 */ /* 0x000f68000c1e1900 */
[----:B------:R0:W5:Y:S01]  /*0610*/  LDG.E R27, desc[UR18][R22.64] ;  /* 0x00000012161b7981 */ /* 0x000162000c1e1900 */
[----:B--2---:R-:W-:Y:S01]  /*0620*/  FFMA R28, R28, R14, R15 ;  /* 0x0000000e1c1c7223 */ /* 0x004fe2000000000f */
[----:B------:R-:W-:Y:S02]  /*0630*/  IADD3 R14, P0, PT, R18, R10, RZ ;  /* 0x0000000a120e7210 */ /* 0x000fe40007f1e0ff */
[----:B------:R4:W2:Y:S02]  /*0640*/  LDG.E R18, desc[UR18][R18.64] ;  /* 0x0000001212127981 */ /* 0x0008a4000c1e1900 */
[----:B------:R-:W-:Y:S01]  /*0650*/  IADD3.X R15, PT, PT, R19, R11, RZ, P0, !PT ;  /* 0x0000000b130f7210 */ /* 0x000fe200007fe4ff */
[----:B---3--:R-:W-:Y:S01]  /*0660*/  FFMA R28, R21, R24, R28 ;  /* 0x00000018151c7223 */ /* 0x008fe2000000001c */
[----:B------:R-:W-:-:S02]  /*0670*/  IADD3.X R21, PT, PT, R17, R13, RZ, P1, !PT ;  /* 0x0000000d11157210 */ /* 0x000fc40000ffe4ff */
[----:B------:R-:W-:Y:S02]  /*0680*/  IADD3 R24, P0, PT, R14, R10, RZ ;  /* 0x0000000a0e187210 */ /* 0x000fe40007f1e0ff */
[-C--:B0-----:R-:W-:Y:S01]  /*0690*/  IADD3 R22, P1, PT, R20, R12.reuse, RZ ;  /* 0x0000000c14167210 */ /* 0x081fe20007f3e0ff */
[----:B------:R-:W3:Y:S02]  /*06a0*/  LDG.E R14, desc[UR18][R14.64] ;  /* 0x000000120e0e7981 */ /* 0x000ee4000c1e1900 */
[----:B------:R-:W-:Y:S01]  /*06b0*/  IMAD.X R25, R15, 0x1, R11, P0 ;  /* 0x000000010f197824 */ /* 0x000fe200000e060b */
[----:B------:R-:W-:Y:S01]  /*06c0*/  IADD3.X R23, PT, PT, R21, R13, RZ, P1, !PT ;  /* 0x0000000d15177210 */ /* 0x000fe20000ffe4ff */
[----:B----4-:R-:W-:Y:S01]  /*06d0*/  FFMA R19, R8, R9, R28 ;  /* 0x0000000908137223 */ /* 0x010fe2000000001c */
[----:B------:R-:W-:Y:S01]  /*06e0*/  IADD3 R16, P1, PT, R22, R12, RZ ;  /* 0x0000000c16107210 */ /* 0x000fe20007f3e0ff */
[----:B------:R-:W3:Y:S01]  /*06f0*/  LDG.E R20, desc[UR18][R20.64] ;  /* 0x0000001214147981 */ /* 0x000ee2000c1e1900 */
[----:B------:R-:W-:-:S03]  /*0700*/  IADD3 R8, P0, PT, R24, R10, RZ ;  /* 0x0000000a18087210 */ /* 0x000fc60007f1e0ff */
[----:B------:R-:W-:Y:S01]  /*0710*/  IMAD.X R17, R23, 0x1, R13, P1 ;  /* 0x0000000117117824 */ /* 0x000fe200008e060d */
[----:B------:R-:W-:Y:S01]  /*0720*/  IADD3.X R9, PT, PT, R25, R11, RZ, P0, !PT ;  /* 0x0000000b19097210 */ /* 0x000fe200007fe4ff */
[----:B------:R-:W4:Y:S04]  /*0730*/  LDG.E R24, desc[UR18][R24.64] ;  /* 0x0000001218187981 */ /* 0x000f28000c1e1900 */
[----:B------:R-:W4:Y:S04]  /*0740*/  LDG.E R22, desc[UR18][R22.64] ;  /* 0x0000001216167981 */ /* 0x000f28000c1e1900 */
[----:B------:R-:W4:Y:S04]  /*0750*/  LDG.E R8, desc[UR18][R8.64] ;  /* 0x0000001208087981 */ /* 0x000f28000c1e1900 */
[----:B------:R-:W4:Y:S01]  /*0760*/  LDG.E R16, desc[UR18][R16.64] ;  /* 0x0000001210107981 */ /* 0x000f22000c1e1900 */
[----:B------:R-:W-:Y:S01]  /*0770*/  UIADD3 UR6, UP1, UPT, UR6, -0x8, URZ ;  /* 0xfffffff806067890 */ /* 0x000fe2000ff3e0ff */
[----:B-----5:R-:W-:-:S03]  /*0780*/  FFMA R19, R26, R27, R19 ;  /* 0x0000001b1a137223 */ /* 0x020fc60000000013 */
[----:B------:R-:W-:Y:S02]  /*0790*/  UIADD3.X UR7, UPT, UPT, UR7, -0x1, URZ, UP1, !UPT ;  /* 0xffffffff07077890 */ /* 0x000fe40008ffe4ff */
[----:B------:R-:W-:-:S04]  /*07a0*/  UISETP.NE.U32.AND UP1, UPT, UR6, URZ, UPT ;  /* 0x000000ff0600728c */ /* 0x000fc8000bf25070 */
[----:B------:R-:W-:Y:S01]  /*07b0*/  UISETP.NE.AND.EX UP1, UPT, UR7, URZ, UPT, UP1 ;  /* 0x000000ff0700728c */ /* 0x000fe2000bf25310 */
[----:B------:R-:W-:Y:S02]  /*07c0*/  LEA R7, P0, R10, R7, 0x3 ;  /* 0x000000070a077211 */ /* 0x000fe400078018ff */
[----:B------:R-:W-:Y:S02]  /*07d0*/  LEA R5, P1, R12, R5, 0x3 ;  /* 0x000000050c057211 */ /* 0x000fe400078218ff */
[----:B------:R-:W-:Y:S02]  /*07e0*/  LEA.HI.X R4, R10, R4, R11, 0x3, P0 ;  /* 0x000000040a047211 */ /* 0x000fe400000f1c0b */
[----:B------:R-:W-:Y:S01]  /*07f0*/  LEA.HI.X R6, R12, R6, R13, 0x3, P1 ;  /* 0x000000060c067211 */ /* 0x000fe200008f1c0d */
[----:B--2---:R-:W-:-:S04]  /*0800*/  FFMA R19, R18, R29, R19 ;  /* 0x0000001d12137223 */ /* 0x004fc80000000013 */
[----:B---3--:R-:W-:-:S04]  /*0810*/  FFMA R19, R14, R20, R19 ;  /* 0x000000140e137223 */ /* 0x008fc80000000013 */
[----:B----4-:R-:W-:-:S04]  /*0820*/  FFMA R19, R24, R22, R19 ;  /* 0x0000001618137223 */ /* 0x010fc80000000013 */
[----:B------:R-:W-:Y:S01]  /*0830*/  FFMA R15, R8, R16, R19 ;  /* 0x00000010080f7223 */ /* 0x000fe20000000013 */
[----:B------:R-:W-:Y:S06]  /*0840*/  BRA.U UP1, `(.L_x_9) ;  /* 0xfffffff901fc7547 */ /* 0x000fec000b83ffff */
.L_x_8:
[----:B------:R-:W-:Y:S05]  /*0850*/  BRA.U !UP0, `(.L_x_7) ;  /* 0x0000000908747547 */ /* 0x000fea000b800000 */
[----:B------:R-:W0:Y:S01]  /*0860*/  LDCU.64 UR6, c[0x0][0x3a8] ;  /* 0x00007500ff0677ac */ /* 0x000e220008000a00 */
[----:B------:R-:W1:Y:S01]  /*0870*/  LDCU.64 UR12, c[0x0][0x3b8] ;  /* 0x00007700ff0c77ac */ /* 0x000e620008000a00 */
[----:B------:R-:W2:Y:S01]  /*0880*/  LDCU.64 UR14, c[0x0][0x3f0] ;  /* 0x00007e00ff0e77ac */ /* 0x000ea20008000a00 */
[----:B------:R-:W2:Y:S01]  /*0890*/  LDCU.64 UR16, c[0x0][0x400] ;  /* 0x00008000ff1077ac */ /* 0x000ea20008000a00 */
[----:B------:R-:W3:Y:S01]  /*08a0*/  LDCU.64 UR22, c[0x0][0x3e8] ;  /* 0x00007d00ff1677ac */ /* 0x000ee20008000a00 */
[----:B------:R-:W4:Y:S01]  /*08b0*/  LDCU.64 UR24, c[0x0][0x3a0] ;  /* 0x00007400ff1877ac */ /* 0x000f220008000a00 */
[----:B------:R-:W5:Y:S01]  /*08c0*/  LDCU.64 UR10, c[0x0][0x3f0] ;  /* 0x00007e00ff0a77ac */ /* 0x000f620008000a00 */
[----:B------:R-:W-:Y:S02]  /*08d0*/  UISETP.GE.U32.AND UP1, UPT, UR20, 0x4, UPT ;  /* 0x000000041400788c */ /* 0x000fe4000bf26070 */
[----:B-1----:R-:W-:Y:S02]  /*08e0*/  UIMAD UR9, UR9, UR12, URZ ;  /* 0x0000000c090972a4 */ /* 0x002fe4000f8e02ff */
[----:B------:R-:W-:-:S02]  /*08f0*/  UISETP.GE.U32.AND.EX UP1, UPT, URZ, URZ, UPT, UP1 ;  /* 0x000000ffff00728c */ /* 0x000fc4000bf26110 */
[----:B0-----:R-:W-:Y:S01]  /*0900*/  UIMAD.WIDE.U32 UR6, UR8, UR12, UR6 ;  /* 0x0000000c080672a5 */ /* 0x001fe2000f8e0006 */
[----:B---3--:R-:W-:Y:S01]  /*0910*/  LEA R6, P0, R2, UR22, 0x2 ;  /* 0x0000001602067c11 */ /* 0x008fe2000f8010ff */
[----:B--2---:R-:W-:Y:S02]  /*0920*/  UIMAD UR12, UR15, UR16, URZ ;  /* 0x000000100f0c72a4 */ /* 0x004fe4000f8e02ff */
[----:B------:R-:W-:Y:S01]  /*0930*/  ULOP3.LUT UR26, UR8, 0x3, URZ, 0xc0, !UPT ;  /* 0x00000003081a7892 */ /* 0x000fe2000f8ec0ff */
[----:B----4-:R-:W-:Y:S01]  /*0940*/  LEA R4, P1, R0, UR24, 0x2 ;  /* 0x0000001800047c11 */ /* 0x010fe2000f8210ff */
[----:B------:R-:W-:Y:S01]  /*0950*/  UIMAD UR9, UR8, UR13, UR9 ;  /* 0x0000000d080972a4 */ /* 0x000fe2000f8e0209 */
[----:B------:R-:W-:Y:S01]  /*0960*/  LEA.HI.X R7, R2, UR23, R3, 0x2, P0 ;  /* 0x0000001702077c11 */ /* 0x000fe200080f1403 */
[----:B-----5:R-:W-:Y:S01]  /*0970*/  UIMAD.WIDE.U32 UR10, UR14, UR16, UR10 ;  /* 0x000000100e0a72a5 */ /* 0x020fe2000f8e000a */
[----:B------:R-:W-:Y:S01]  /*0980*/  LEA.HI.X R5, R0, UR25, RZ, 0x2, P1 ;  /* 0x0000001900057c11 */ /* 0x000fe200088f14ff */
[----:B------:R-:W-:-:S02]  /*0990*/  UIMAD UR13, UR14, UR17, UR12 ;  /* 0x000000110e0d72a4 */ /* 0x000fc4000f8e020c */
[----:B------:R-:W-:Y:S02]  /*09a0*/  UISETP.NE.U32.AND UP0, UPT, UR26, URZ, UPT ;  /* 0x000000ff1a00728c */ /* 0x000fe4000bf05070 */
[----:B------:R-:W-:Y:S02]  /*09b0*/  UIADD3 UR12, UPT, UPT, UR7, UR9, URZ ;  /* 0x00000009070c7290 */ /* 0x000fe4000fffe0ff */
[----:B------:R-:W-:Y:S02]  /*09c0*/  UISETP.NE.AND.EX UP0, UPT, URZ, URZ, UPT, UP0 ;  /* 0x000000ffff00728c */ /* 0x000fe4000bf05300 */
[----:B------:R-:W-:Y:S01]  /*09d0*/  UIADD3 UR9, UPT, UPT, UR11, UR13, URZ ;  /* 0x0000000d0b097290 */ /* 0x000fe2000fffe0ff */
[----:B------:R-:W-:Y:S11]  /*09e0*/  BRA.U !UP1, `(.L_x_10) ;  /* 0x0000000509187547 */ /* 0x000ff6000b800000 */
[----:B------:R-:W0:Y:S01]  /*09f0*/  LDC.64 R22, c[0x0][0x3c8] ;  /* 0x0000f200ff167b82 */ /* 0x000e220000000a00 */
[----:B------:R-:W-:Y:S02]  /*0a00*/  UIADD3 UR25, UP2, UPT, UR4, UR10, URZ ;  /* 0x0000000a04197290 */ /* 0x000fe4000ff5e0ff */
[----:B------:R-:W-:Y:S02]  /*0a10*/  UIADD3 UR15, UPT, UPT, UR4, 0x1, URZ ;  /* 0x00000001040f7890 */ /* 0x000fe4000fffe0ff */
[----:B------:R-:W-:Y:S02]  /*0a20*/  UIADD3 UR14, UPT, UPT, UR4, 0x2, URZ ;  /* 0x00000002040e7890 */ /* 0x000fe4000fffe0ff */
[----:B------:R-:W-:Y:S01]  /*0a30*/  UIADD3.X UR17, UPT, UPT, UR9, UR5, URZ, UP2, !UPT ;  /* 0x0000000509117290 */ /* 0x000fe200097fe4ff */
[----:B------:R-:W1:Y:S01]  /*0a40*/  LDC.64 R16, c[0x0][0x380] ;  /* 0x0000e000ff107b82 */ /* 0x000e620000000a00 */
[----:B------:R-:W-:Y:S02]  /*0a50*/  UIADD3 UR13, UPT, UPT, UR4, 0x3, URZ ;  /* 0x00000003040d7890 */ /* 0x000fe4000fffe0ff */
[----:B------:R-:W-:-:S02]  /*0a60*/  UIADD3 UR24, UP1, UPT, UR4, UR6, URZ ;  /* 0x0000000604187290 */ /* 0x000fc4000ff3e0ff */
[----:B------:R-:W-:Y:S02]  /*0a70*/  UIADD3 UR22, UP2, UPT, UR15, UR10, URZ ;  /* 0x0000000a0f167290 */ /* 0x000fe4000ff5e0ff */
[----:B------:R-:W-:Y:S02]  /*0a80*/  UIADD3 UR20, UP3, UPT, UR14, UR10, URZ ;  /* 0x0000000a0e147290 */ /* 0x000fe4000ff7e0ff */
[----:B------:R-:W-:Y:S02]  /*0a90*/  UIADD3 UR16, UP4, UPT, UR13, UR10, URZ ;  /* 0x0000000a0d107290 */ /* 0x000fe4000ff9e0ff */
[----:B------:R-:W-:Y:S02]  /*0aa0*/  UIADD3.X UR5, UPT, UPT, UR12, UR5, URZ, UP1, !UPT ;  /* 0x000000050c057290 */ /* 0x000fe40008ffe4ff */
[----:B------:R-:W-:Y:S02]  /*0ab0*/  UIADD3.X UR23, UPT, UPT, URZ, UR9, URZ, UP2, !UPT ;  /* 0x00000009ff177290 */ /* 0x000fe400097fe4ff */
[----:B------:R-:W-:Y:S01]  /*0ac0*/  UIADD3.X UR21, UPT, UPT, URZ, UR9, URZ, UP3, !UPT ;  /* 0x00000009ff157290 */ /* 0x000fe20009ffe4ff */
[----:B0-----:R-:W-:-:S04]  /*0ad0*/  IMAD.WIDE.U32 R12, R22, UR25, R6 ;  /* 0x00000019160c7c25 */ /* 0x001fc8000f8e0006 */
[----:B------:R-:W-:Y:S01]  /*0ae0*/  IMAD R8, R22, UR17, RZ ;  /* 0x0000001116087c24 */ /* 0x000fe2000f8e02ff */
[----:B------:R-:W-:Y:S01]  /*0af0*/  UIADD3.X UR17, UPT, UPT, URZ, UR9, URZ, UP4, !UPT ;  /* 0x00000009ff117290 */ /* 0x000fe2000a7fe4ff */
[----:B------:R-:W-:Y:S01]  /*0b00*/  MOV R24, R12 ;  /* 0x0000000c00187202 */ /* 0x000fe20000000f00 */
[----:B------:R-:W-:Y:S01]  /*0b10*/  UIADD3 UR15, UP1, UPT, UR15, UR6, URZ ;  /* 0x000000060f0f7290 */ /* 0x000fe2000ff3e0ff */
[----:B------:R-:W-:Y:S02]  /*0b20*/  IMAD R25, R23, UR25, R8 ;  /* 0x0000001917197c24 */ /* 0x000fe4000f8e0208 */
[----:B-1----:R-:W-:Y:S02]  /*0b30*/  IMAD R12, R16, UR5, RZ ;  /* 0x00000005100c7c24 */ /* 0x002fe4000f8e02ff */
[----:B------:R-:W-:Y:S01]  /*0b40*/  IMAD.WIDE.U32 R18, R22, UR22, R6 ;  /* 0x0000001616127c25 */ /* 0x000fe2000f8e0006 */
[----:B------:R-:W-:-:S03]  /*0b50*/  IADD3 R25, PT, PT, R13, R25, RZ ;  /* 0x000000190d197210 */ /* 0x000fc60007ffe0ff */
[----:B------:R-:W-:-:S04]  /*0b60*/  IMAD.WIDE.U32 R10, R22, UR20, R6 ;  /* 0x00000014160a7c25 */ /* 0x000fc8000f8e0006 */
[----:B------:R-:W-:-:S04]  /*0b70*/  IMAD.WIDE.U32 R8, R22, UR16, R6 ;  /* 0x0000001016087c25 */ /* 0x000fc8000f8e0006 */
[C---:B------:R-:W-:Y:S02]  /*0b80*/  IMAD R14, R22.reuse, UR23, RZ ;  /* 0x00000017160e7c24 */ /* 0x040fe4000f8e02ff */
[C---:B------:R-:W-:Y:S02]  /*0b90*/  IMAD R20, R22.reuse, UR21, RZ ;  /* 0x0000001516147c24 */ /* 0x040fe4000f8e02ff */
[----:B------:R-:W-:Y:S01]  /*0ba0*/  IMAD R22, R22, UR17, RZ ;  /* 0x0000001116167c24 */ /* 0x000fe2000f8e02ff */
[----:B------:R-:W-:Y:S01]  /*0bb0*/  UIADD3.X UR17, UPT, UPT, URZ, UR12, URZ, UP1, !UPT ;  /* 0x0000000cff117290 */ /* 0x000fe20008ffe4ff */
[----:B------:R-:W-:Y:S02]  /*0bc0*/  IMAD R29, R17, UR24, R12 ;  /* 0x00000018111d7c24 */ /* 0x000fe4000f8e020c */
[----:B------:R-:W-:Y:S01]  /*0bd0*/  IMAD.WIDE.U32 R12, R16, UR24, R4 ;  /* 0x00000018100c7c25 */ /* 0x000fe2000f8e0004 */
[----:B------:R-:W-:-:S03]  /*0be0*/  UIADD3 UR14, UP1, UPT, UR14, UR6, URZ ;  /* 0x000000060e0e7290 */ /* 0x000fc6000ff3e0ff */
[C---:B------:R-:W-:Y:S01]  /*0bf0*/  IMAD R27, R23.reuse, UR22, R14 ;  /* 0x00000016171b7c24 */ /* 0x040fe2000f8e020e */
[----:B------:R-:W-:Y:S01]  /*0c00*/  UIADD3 UR5, UP2, UPT, UR13, UR6, URZ ;  /* 0x000000060d057290 */ /* 0x000fe2000ff5e0ff */
[C---:B------:R-:W-:Y:S01]  /*0c10*/  IMAD R21, R23.reuse, UR20, R20 ;  /* 0x0000001417157c24 */ /* 0x040fe2000f8e0214 */
[----:B------:R-:W-:Y:S01]  /*0c20*/  MOV R28, R12 ;  /* 0x0000000c001c7202 */ /* 0x000fe20000000f00 */
[----:B------:R-:W-:Y:S01]  /*0c30*/  IMAD R23, R23, UR16, R22 ;  /* 0x0000001017177c24 */ /* 0x000fe2000f8e0216 */
[----:B------:R-:W-:Y:S01]  /*0c40*/  MOV R26, R18 ;  /* 0x00000012001a7202 */ /* 0x000fe20000000f00 */
[----:B------:R-:W-:Y:S01]  /*0c50*/  IMAD.IADD R27, R19, 0x1, R27 ;  /* 0x00000001131b7824 */ /* 0x000fe200078e021b */
[----:B------:R-:W-:Y:S01]  /*0c60*/  UIADD3.X UR16, UPT, UPT, URZ, UR12, URZ, UP1, !UPT ;  /* 0x0000000cff107290 */ /* 0x000fe20008ffe4ff */
[C---:B------:R-:W-:Y:S01]  /*0c70*/  IMAD R12, R16.reuse, UR17, RZ ;  /* 0x00000011100c7c24 */ /* 0x040fe2000f8e02ff */
[----:B------:R0:W2:Y:S01]  /*0c80*/  LDG.E R14, desc[UR18][R24.64] ;  /* 0x00000012180e7981 */ /* 0x0000a2000c1e1900 */
[----:B------:R-:W-:Y:S01]  /*0c90*/  IADD3 R11, PT, PT, R11, R21, RZ ;  /* 0x000000150b0b7210 */ /* 0x000fe20007ffe0ff */
[----:B------:R-:W-:Y:S01]  /*0ca0*/  UIADD3.X UR13, UPT, UPT, URZ, UR12, URZ, UP2, !UPT ;  /* 0x0000000cff0d7290 */ /* 0x000fe200097fe4ff */
[C---:B------:R-:W-:Y:S01]  /*0cb0*/  IMAD.WIDE.U32 R20, R16.reuse, UR15, R4 ;  /* 0x0000000f10147c25 */ /* 0x040fe2000f8e0004 */
[----:B------:R1:W3:Y:S03]  /*0cc0*/  LDG.E R22, desc[UR18][R26.64] ;  /* 0x000000121a167981 */ /* 0x0002e6000c1e1900 */
[----:B------:R-:W-:Y:S01]  /*0cd0*/  IMAD.IADD R29, R13, 0x1, R29 ;  /* 0x000000010d1d7824 */ /* 0x000fe200078e021d */
[----:B------:R-:W-:Y:S01]  /*0ce0*/  IADD3 R9, PT, PT, R9, R23, RZ ;  /* 0x0000001709097210 */ /* 0x000fe20007ffe0ff */
[C---:B------:R-:W-:Y:S01]  /*0cf0*/  IMAD.WIDE.U32 R18, R16.reuse, UR14, R4 ;  /* 0x0000000e10127c25 */ /* 0x040fe2000f8e0004 */
[----:B------:R-:W4:Y:S03]  /*0d00*/  LDG.E R10, desc[UR18][R10.64] ;  /* 0x000000120a0a7981 */ /* 0x000f26000c1e1900 */
[----:B0-----:R-:W-:Y:S01]  /*0d10*/  IMAD R25, R17, UR15, R12 ;  /* 0x0000000f11197c24 */ /* 0x001fe2000f8e020c */
[----:B------:R-:W2:Y:S01]  /*0d20*/  LDG.E R24, desc[UR18][R28.64] ;  /* 0x000000121c187981 */ /* 0x000ea2000c1e1900 */
[----:B-1----:R-:W-:-:S02]  /*0d30*/  IMAD R26, R16, UR16, RZ ;  /* 0x00000010101a7c24 */ /* 0x002fc4000f8e02ff */
[C---:B------:R-:W-:Y:S01]  /*0d40*/  IMAD.WIDE.U32 R12, R16.reuse, UR5, R4 ;  /* 0x00000005100c7c25 */ /* 0x040fe2000f8e0004 */
[----:B------:R-:W-:Y:S01]  /*0d50*/  IADD3 R21, PT, PT, R21, R25, RZ ;  /* 0x0000001915157210 */ /* 0x000fe20007ffe0ff */
[----:B------:R-:W5:Y:S02]  /*0d60*/  LDG.E R8, desc[UR18][R8.64] ;  /* 0x0000001208087981 */ /* 0x000f64000c1e1900 */
[----:B------:R-:W-:Y:S02]  /*0d70*/  IMAD R16, R16, UR13, RZ ;  /* 0x0000000d10107c24 */ /* 0x000fe4000f8e02ff */
[C---:B------:R-:W-:Y:S01]  /*0d80*/  IMAD R25, R17.reuse, UR14, R26 ;  /* 0x0000000e11197c24 */ /* 0x040fe2000f8e021a */
[----:B------:R-:W3:Y:S01]  /*0d90*/  LDG.E R21, desc[UR18][R20.64] ;  /* 0x0000001214157981 */ /* 0x000ee2000c1e1900 */
[----:B------:R-:W-:Y:S02]  /*0da0*/  IMAD R17, R17, UR5, R16 ;  /* 0x0000000511117c24 */ /* 0x000fe4000f8e0210 */
[----:B------:R-:W-:-:S03]  /*0db0*/  IMAD.IADD R19, R19, 0x1, R25 ;  /* 0x0000000113137824 */ /* 0x000fc600078e0219 */
[----:B------:R-:W-:Y:S02]  /*0dc0*/  IADD3 R13, PT, PT, R13, R17, RZ ;  /* 0x000000110d0d7210 */ /* 0x000fe40007ffe0ff */
[----:B------:R-:W4:Y:S04]  /*0dd0*/  LDG.E R18, desc[UR18][R18.64] ;  /* 0x0000001212127981 */ /* 0x000f28000c1e1900 */
[----:B------:R-:W5:Y:S01]  /*0de0*/  LDG.E R12, desc[UR18][R12.64] ;  /* 0x000000120c0c7981 */ /* 0x000f62000c1e1900 */
[----:B------:R-:W-:Y:S01]  /*0df0*/  UIADD3 UR4, UPT, UPT, UR4, 0x4, URZ ;  /* 0x0000000404047890 */ /* 0x000fe2000fffe0ff */
[----:B------:R-:W-:Y:S01]  /*0e00*/  UMOV UR5, URZ ;  /* 0x000000ff00057c82 */ /* 0x000fe20008000000 */
[----:B--2---:R-:W-:-:S04]  /*0e10*/  FFMA R15, R14, R24, R15 ;  /* 0x000000180e0f7223 */ /* 0x004fc8000000000f */
[----:B---3--:R-:W-:-:S04]  /*0e20*/  FFMA R15, R22, R21, R15 ;  /* 0x00000015160f7223 */ /* 0x008fc8000000000f */
[----:B----4-:R-:W-:-:S04]  /*0e30*/  FFMA R15, R10, R18, R15 ;  /* 0x000000120a0f7223 */ /* 0x010fc8000000000f */
[----:B-----5:R-:W-:-:S07]  /*0e40*/  FFMA R15, R8, R12, R15 ;  /* 0x0000000c080f7223 */ /* 0x020fce000000000f */
.L_x_10:
[----:B------:R-:W-:Y:S05]  /*0e50*/  BRA.U !UP0, `(.L_x_7) ;  /* 0x0000000108f47547 */ /* 0x000fea000b800000 */
[----:B------:R-:W-:Y:S02]  /*0e60*/  UISETP.NE.U32.AND UP1, UPT, UR26, 0x1, UPT ;  /* 0x000000011a00788c */ /* 0x000fe4000bf25070 */
[----:B------:R-:W-:Y:S02]  /*0e70*/  ULOP3.LUT UR8, UR8, 0x1, URZ, 0xc0, !UPT ;  /* 0x0000000108087892 */ /* 0x000fe4000f8ec0ff */
[----:B------:R-:W-:Y:S02]  /*0e80*/  UISETP.NE.AND.EX UP1, UPT, URZ, URZ, UPT, UP1 ;  /* 0x000000ffff00728c */ /* 0x000fe4000bf25310 */
[----:B------:R-:W-:-:S04]  /*0e90*/  UISETP.NE.U32.AND UP0, UPT, UR8, 0x1, UPT ;  /* 0x000000010800788c */ /* 0x000fc8000bf05070 */
[----:B------:R-:W-:-:S03]  /*0ea0*/  UISETP.NE.U32.AND.EX UP0, UPT, URZ, URZ, UPT, UP0 ;  /* 0x000000ffff00728c */ /* 0x000fc6000bf05100 */
[----:B------:R-:W-:Y:S08]  /*0eb0*/  BRA.U !UP1, `(.L_x_11) ;  /* 0x0000000109947547 */ /* 0x000ff0000b800000 */
[----:B------:R-:W0:Y:S01]  /*0ec0*/  LDC.64 R18, c[0x0][0x3c8] ;  /* 0x0000f200ff127b82 */ /* 0x000e220000000a00 */
[----:B------:R-:W-:Y:S01]  /*0ed0*/  UIADD3 UR13, UP1, UPT, UR4, UR10, URZ ;  /* 0x0000000a040d7290 */ /* 0x000fe2000ff3e0ff */
[----:B------:R-:W-:Y:S01]  /*0ee0*/  MOV R9, R7 ;  /* 0x0000000700097202 */ /* 0x000fe20000000f00 */
[----:B------:R-:W-:Y:S01]  /*0ef0*/  UIADD3 UR15, UP2, UPT, UR4, UR6, URZ ;  /* 0x00000006040f7290 */ /* 0x000fe2000ff5e0ff */
[----:B------:R-:W-:Y:S01]  /*0f00*/  IMAD.MOV.U32 R8, RZ, RZ, R6 ;  /* 0x000000ffff087224 */ /* 0x000fe200078e0006 */
[----:B------:R-:W-:Y:S02]  /*0f10*/  UIADD3 UR8, UPT, UPT, UR4, 0x1, URZ ;  /* 0x0000000104087890 */ /* 0x000fe4000fffe0ff */
[----:B------:R-:W-:Y:S01]  /*0f20*/  UIADD3.X UR14, UPT, UPT, UR9, UR5, URZ, UP1, !UPT ;  /* 0x00000005090e7290 */ /* 0x000fe20008ffe4ff */
[----:B------:R-:W1:Y:S01]  /*0f30*/  LDC.64 R10, c[0x0][0x380] ;  /* 0x0000e000ff0a7b82 */ /* 0x000e620000000a00 */
[----:B------:R-:W-:Y:S02]  /*0f40*/  UIADD3.X UR5, UPT, UPT, UR12, UR5, URZ, UP2, !UPT ;  /* 0x000000050c057290 */ /* 0x000fe400097fe4ff */
[----:B------:R-:W-:-:S02]  /*0f50*/  UIADD3 UR16, UP1, UPT, UR8, UR10, URZ ;  /* 0x0000000a08107290 */ /* 0x000fc4000ff3e0ff */
[----:B------:R-:W-:Y:S02]  /*0f60*/  UIADD3 UR8, UP2, UPT, UR8, UR6, URZ ;  /* 0x0000000608087290 */ /* 0x000fe4000ff5e0ff */
[----:B------:R-:W-:Y:S01]  /*0f70*/  UIADD3.X UR17, UPT, UPT, URZ, UR9, URZ, UP1, !UPT ;  /* 0x00000009ff117290 */ /* 0x000fe20008ffe4ff */
[C---:B0-----:R-:W-:Y:S01]  /*0f80*/  IMAD R14, R18.reuse, UR14, RZ ;  /* 0x0000000e120e7c24 */ /* 0x041fe2000f8e02ff */
[----:B------:R-:W-:Y:S01]  /*0f90*/  UIADD3.X UR14, UPT, UPT, URZ, UR12, URZ, UP2, !UPT ;  /* 0x0000000cff0e7290 */ /* 0x000fe200097fe4ff */
[----:B------:R-:W-:-:S04]  /*0fa0*/  IMAD.WIDE.U32 R16, R18, UR13, R8 ;  /* 0x0000000d12107c25 */ /* 0x000fc8000f8e0008 */
[----:B------:R-:W-:Y:S02]  /*0fb0*/  IMAD R21, R19, UR13, R14 ;  /* 0x0000000d13157c24 */ /* 0x000fe4000f8e020e */
[----:B-1----:R-:W-:Y:S02]  /*0fc0*/  IMAD R20, R10, UR5, RZ ;  /* 0x000000050a147c24 */ /* 0x002fe4000f8e02ff */
[----:B------:R-:W-:Y:S01]  /*0fd0*/  IMAD.WIDE.U32 R8, R18, UR16, R8 ;  /* 0x0000001012087c25 */ /* 0x000fe2000f8e0008 */
[----:B------:R-:W-:-:S03]  /*0fe0*/  IADD3 R17, PT, PT, R17, R21, RZ ;  /* 0x0000001511117210 */ /* 0x000fc60007ffe0ff */
[----:B------:R-:W-:Y:S02]  /*0ff0*/  IMAD R18, R18, UR17, RZ ;  /* 0x0000001112127c24 */ /* 0x000fe4000f8e02ff */
[C---:B------:R-:W-:Y:S01]  /*1000*/  IMAD R14, R10.reuse, UR14, RZ ;  /* 0x0000000e0a0e7c24 */ /* 0x040fe2000f8e02ff */
[----:B------:R-:W2:Y:S01]  /*1010*/  LDG.E R16, desc[UR18][R16.64] ;  /* 0x0000001210107981 */ /* 0x000ea2000c1e1900 */
[----:B------:R-:W-:-:S04]  /*1020*/  IMAD.WIDE.U32 R12, R10, UR15, R4 ;  /* 0x0000000f0a0c7c25 */ /* 0x000fc8000f8e0004 */
[----:B------:R-:W-:Y:S02]  /*1030*/  IMAD R23, R11, UR15, R20 ;  /* 0x0000000f0b177c24 */ /* 0x000fe4000f8e0214 */
[----:B------:R-:W-:Y:S02]  /*1040*/  IMAD R21, R19, UR16, R18 ;  /* 0x0000001013157c24 */ /* 0x000fe4000f8e0212 */
[----:B------:R-:W-:-:S03]  /*1050*/  IMAD.WIDE.U32 R18, R10, UR8, R4 ;  /* 0x000000080a127c25 */ /* 0x000fc6000f8e0004 */
[----:B------:R-:W-:Y:S01]  /*1060*/  IADD3 R9, PT, PT, R9, R21, RZ ;  /* 0x0000001509097210 */ /* 0x000fe20007ffe0ff */
[----:B------:R-:W-:Y:S02]  /*1070*/  IMAD R11, R11, UR8, R14 ;  /* 0x000000080b0b7c24 */ /* 0x000fe4000f8e020e */
[----:B------:R-:W-:Y:S02]  /*1080*/  IMAD.IADD R13, R13, 0x1, R23 ;  /* 0x000000010d0d7824 */ /* 0x000fe400078e0217 */
[----:B------:R-:W3:Y:S01]  /*1090*/  LDG.E R8, desc[UR18][R8.64] ;  /* 0x0000001208087981 */ /* 0x000ee2000c1e1900 */
[----:B------:R-:W-:-:S03]  /*10a0*/  IADD3 R19, PT, PT, R19, R11, RZ ;  /* 0x0000000b13137210 */ /* 0x000fc60007ffe0ff */
[----:B------:R-:W2:Y:S04]  /*10b0*/  LDG.E R12, desc[UR18][R12.64] ;  /* 0x000000120c0c7981 */ /* 0x000ea8000c1e1900 */
[----:B------:R-:W3:Y:S01]  /*10c0*/  LDG.E R18, desc[UR18][R18.64] ;  /* 0x0000001212127981 */ /* 0x000ee2000c1e1900 */
[----:B------:R-:W-:Y:S01]  /*10d0*/  UIADD3 UR4, UPT, UPT, UR4, 0x2, URZ ;  /* 0x0000000204047890 */ /* 0x000fe2000fffe0ff */
[----:B------:R-:W-:Y:S01]  /*10e0*/  UMOV UR5, URZ ;  /* 0x000000ff00057c82 */ /* 0x000fe20008000000 */
[----:B--2---:R-:W-:-:S04]  /*10f0*/  FFMA R15, R16, R12, R15 ;  /* 0x0000000c100f7223 */ /* 0x004fc8000000000f */
[----:B---3--:R-:W-:-:S07]  /*1100*/  FFMA R15, R8, R18, R15 ;  /* 0x00000012080f7223 */ /* 0x008fce000000000f */
.L_x_11:
[----:B------:R-:W-:Y:S05]  /*1110*/  BRA.U UP0, `(.L_x_7) ;  /* 0x0000000100447547 */ /* 0x000fea000b800000 */
[----:B------:R-:W0:Y:S01]  /*1120*/  LDC.64 R12, c[0x0][0x3c8] ;  /* 0x0000f200ff0c7b82 */ /* 0x000e220000000a00 */
[----:B------:R-:W-:Y:S02]  /*1130*/  UIADD3 UR10, UP0, UPT, UR4, UR10, URZ ;  /* 0x0000000a040a7290 */ /* 0x000fe4000ff1e0ff */
[----:B------:R-:W-:Y:S02]  /*1140*/  UIADD3 UR4, UP1, UPT, UR4, UR6, URZ ;  /* 0x0000000604047290 */ /* 0x000fe4000ff3e0ff */
[----:B------:R-:W-:Y:S02]  /*1150*/  UIADD3.X UR9, UPT, UPT, UR9, UR5, URZ, UP0, !UPT ;  /* 0x0000000509097290 */ /* 0x000fe400087fe4ff */
[----:B------:R-:W-:Y:S01]  /*1160*/  UIADD3.X UR5, UPT, UPT, UR12, UR5, URZ, UP1, !UPT ;  /* 0x000000050c057290 */ /* 0x000fe20008ffe4ff */
[----:B------:R-:W1:Y:S03]  /*1170*/  LDC.64 R8, c[0x0][0x380] ;  /* 0x0000e000ff087b82 */ /* 0x000e660000000a00 */
[----:B0-----:R-:W-:-:S02]  /*1180*/  IMAD R10, R12, UR9, RZ ;  /* 0x000000090c0a7c24 */ /* 0x001fc4000f8e02ff */
[----:B------:R-:W-:-:S04]  /*1190*/  IMAD.WIDE.U32 R6, R12, UR10, R6 ;  /* 0x0000000a0c067c25 */ /* 0x000fc8000f8e0006 */
[----:B------:R-:W-:Y:S02]  /*11a0*/  IMAD R11, R13, UR10, R10 ;  /* 0x0000000a0d0b7c24 */ /* 0x000fe4000f8e020a */
[C---:B-1----:R-:W-:Y:S02]  /*11b0*/  IMAD R12, R8.reuse, UR5, RZ ;  /* 0x00000005080c7c24 */ /* 0x042fe4000f8e02ff */
[----:B------:R-:W-:-:S04]  /*11c0*/  IMAD.WIDE.U32 R4, R8, UR4, R4 ;  /* 0x0000000408047c25 */ /* 0x000fc8000f8e0004 */
[----:B------:R-:W-:Y:S02]  /*11d0*/  IMAD R9, R9, UR4, R12 ;  /* 0x0000000409097c24 */ /* 0x000fe4000f8e020c */
[----:B------:R-:W-:-:S03]  /*11e0*/  IMAD.IADD R7, R7, 0x1, R11 ;  /* 0x0000000107077824 */ /* 0x000fc600078e020b */
[----:B------:R-:W-:Y:S02]  /*11f0*/  IADD3 R5, PT, PT, R5, R9, RZ ;  /* 0x0000000905057210 */ /* 0x000fe40007ffe0ff */
[----:B------:R-:W2:Y:S04]  /*1200*/  LDG.E R6, desc[UR18][R6.64] ;  /* 0x0000001206067981 */ /* 0x000ea8000c1e1900 */
[----:B------:R-:W2:Y:S02]  /*1210*/  LDG.E R4, desc[UR18][R4.64] ;  /* 0x0000001204047981 */ /* 0x000ea4000c1e1900 */
[----:B--2---:R-:W-:-:S07]  /*1220*/  FFMA R15, R6, R4, R15 ;  /* 0x00000004060f7223 */ /* 0x004fce000000000f */
.L_x_7:
[----:B------:R-:W0:Y:S02]  /*1230*/  LDCU.64 UR4, c[0x0][0x3a8] ;  /* 0x00007500ff0477ac */ /* 0x000e240008000a00 */
[----:B0-----:R-:W0:Y:S01]  /*1240*/  I2F.U64 R5, UR4 ;  /* 0x0000000400057d12 */ /* 0x001e220008301000 */
[----:B------:R-:W-:Y:S01]  /*1250*/  UMOV UR5, 0x3f800000 ;  /* 0x3f80000000057882 */ /* 0x000fe20000000000 */
[----:B------:R-:W1:Y:S01]  /*1260*/  LDCU UR4, c[0x0][0x458] ;  /* 0x00008b00ff0477ac */ /* 0x000e620008000800 */
[----:B------:R-:W-:-:S05]  /*1270*/  MOV R8, UR5 ;  /* 0x0000000500087c02 */ /* 0x000fca0008000f00 */
[----:B0-----:R-:W0:Y:S01]  /*1280*/  MUFU.RCP R4, R5 ;  /* 0x0000000500047308 */ /* 0x001e220000001000 */
[----:B-1----:R-:W-:-:S07]  /*1290*/  FMUL R15, R15, UR4 ;  /* 0x000000040f0f7c20 */ /* 0x002fce0008400000 */
[----:B------:R-:W1:Y:S01]  /*12a0*/  FCHK P0, -R8, R5 ;  /* 0x0000000508007302 */ /* 0x000e620000000100 */
[----:B0-----:R-:W-:-:S04]  /*12b0*/  FFMA R7, -R5, R4, 1 ;  /* 0x3f80000005077423 */ /* 0x001fc80000000104 */
[----:B------:R-:W-:-:S04]  /*12c0*/  FFMA R4, R4, R7, R4 ;  /* 0x0000000704047223 */ /* 0x000fc80000000004 */
[----:B------:R-:W-:-:S04]  /*12d0*/  FFMA R6, R4, -1, RZ ;  /* 0xbf80000004067823 */ /* 0x000fc800000000ff */
[----:B------:R-:W-:-:S04]  /*12e0*/  FFMA R7, -R5, R6, -1 ;  /* 0xbf80000005077423 */ /* 0x000fc80000000106 */
[----:B------:R-:W-:Y:S01]  /*12f0*/  FFMA R6, R4, R7, R6 ;  /* 0x0000000704067223 */ /* 0x000fe20000000006 */
[----:B-1----:R-:W-:Y:S06]  /*1300*/  @!P0 BRA `(.L_x_12) ;  /* 0x00000000000c8947 */ /* 0x002fec0003800000 */
[----:B------:R-:W-:-:S07]  /*1310*/  MOV R6, 0x1330 ;  /* 0x0000133000067802 */ /* 0x000fce0000000f00 */
[----:B------:R-:W-:Y:S05]  /*1320*/  CALL.REL.NOINC `($__internal_0_$__cuda_sm3x_div_rn_noftz_f32_slowpath) ;  /* 0x0000000000547944 */ /* 0x000fea0003c00000 */
[----:B------:R-:W-:-:S07]  /*1330*/  IMAD.MOV.U32 R6, RZ, RZ, R5 ;  /* 0x000000ffff067224 */ /* 0x000fce00078e0005 */
.L_x_12:
[----:B------:R-:W0:Y:S01]  /*1340*/  LDC.64 R10, c[0x0][0x448] ;  /* 0x00011200ff0a7b82 */ /* 0x000e220000000a00 */
[----:B------:R-:W1:Y:S01]  /*1350*/  LDCU.64 UR6, c[0x0][0x438] ;  /* 0x00008700ff0677ac */ /* 0x000e620008000a00 */
[----:B------:R-:W2:Y:S06]  /*1360*/  LDCU.64 UR4, c[0x0][0x410] ;  /* 0x00008200ff0477ac */ /* 0x000eac0008000a00 */
[----:B------:R-:W2:Y:S01]  /*1370*/  LDC.64 R4, c[0x0][0x430] ;  /* 0x00010c00ff047b82 */ /* 0x000ea20000000a00 */
[----:B-1----:R-:W-:-:S04]  /*1380*/  IADD3 R2, P0, PT, R2, UR6, RZ ;  /* 0x0000000602027c10 */ /* 0x002fc8000ff1e0ff */
[----:B------:R-:W-:Y:S01]  /*1390*/  IADD3.X R3, PT, PT, R3, UR7, RZ, P0, !PT ;  /* 0x0000000703037c10 */ /* 0x000fe200087fe4ff */
[----:B0-----:R-:W-:-:S04]  /*13a0*/  IMAD R8, R10, UR7, RZ ;  /* 0x000000070a087c24 */ /* 0x001fc8000f8e02ff */
[----:B------:R-:W-:Y:S02]  /*13b0*/  IMAD R7, R11, UR6, R8 ;  /* 0x000000060b077c24 */ /* 0x000fe4000f8e0208 */
[----:B------:R-:W-:-:S05]  /*13c0*/  IMAD.WIDE.U32 R2, R10, UR6, R2 ;  /* 0x000000060a027c25 */ /* 0x000fca000f8e0002 */
[----:B------:R-:W-:Y:S01]  /*13d0*/  IADD3 R3, PT, PT, R3, R7, RZ ;  /* 0x0000000703037210 */ /* 0x000fe20007ffe0ff */
[----:B--2---:R-:W-:-:S04]  /*13e0*/  IMAD.WIDE.U32 R4, R2, UR4, R4 ;  /* 0x0000000402047c25 */ /* 0x004fc8000f8e0004 */
[----:B------:R-:W-:-:S04]  /*13f0*/  IMAD R3, R3, UR4, RZ ;  /* 0x0000000403037c24 */ /* 0x000fc8000f8e02ff */
[----:B------:R-:W-:Y:S01]  /*1400*/  IMAD R3, R2, UR5, R3 ;  /* 0x0000000502037c24 */ /* 0x000fe2000f8e0203 */
[----:B------:R-:W-:-:S04]  /*1410*/  LEA R2, P0, R0, R4, 0x2 ;  /* 0x0000000400027211 */ /* 0x000fc800078010ff */
[----:B------:R-:W-:-:S04]  /*1420*/  IADD3 R5, PT, PT, R5, R3, RZ ;  /* 0x0000000305057210 */ /* 0x000fc80007ffe0ff */
[----:B------:R-:W-:-:S05]  /*1430*/  LEA.HI.X R3, R0, R5, RZ, 0x2, P0 ;  /* 0x0000000500037211 */ /* 0x000fca00000f14ff */
[----:B------:R-:W2:Y:S02]  /*1440*/  LDG.E R0, desc[UR18][R2.64] ;  /* 0x0000001202007981 */ /* 0x000ea4000c1e1900 */
[----:B--2---:R-:W-:-:S05]  /*1450*/  FFMA R15, R15, R6, R0 ;  /* 0x000000060f0f7223 */ /* 0x004fca0000000000 */
[----:B------:R-:W-:Y:S01]  /*1460*/  STG.E desc[UR18][R2.64], R15 ;  /* 0x0000000f02007986 */ /* 0x000fe2000c101912 */
[----:B------:R-:W-:Y:S05]  /*1470*/  EXIT ;  /* 0x000000000000794d */ /* 0x000fea0003800000 */
        .weak           $__internal_0_$__cuda_sm3x_div_rn_noftz_f32_slowpath
        .type           $__internal_0_$__cuda_sm3x_div_rn_noftz_f32_slowpath,@function
        .size           $__internal_0_$__cuda_sm3x_div_rn_noftz_f32_slowpath,(.L_x_86 - $__internal_0_$__cuda_sm3x_div_rn_noftz_f32_slowpath)
$__internal_0_$__cuda_sm3x_div_rn_noftz_f32_slowpath:
[----:B------:R-:W-:Y:S02]  /*1480*/  SHF.R.U32.HI R4, RZ, 0x17, R5 ;  /* 0x00000017ff047819 */ /* 0x000fe40000011605 */
[----:B------:R-:W-:Y:S02]  /*1490*/  MOV R8, R5 ;  /* 0x0000000500087202 */ /* 0x000fe40000000f00 */
[----:B------:R-:W-:-:S05]  /*14a0*/  LOP3.LUT R7, R4, 0xff, RZ, 0xc0, !PT ;  /* 0x000000ff04077812 */ /* 0x000fca00078ec0ff */
[----:B------:R-:W-:-:S05]  /*14b0*/  VIADD R9, R7, 0xffffffff ;  /* 0xffffffff07097836 */ /* 0x000fca0000000000 */
[----:B------:R-:W-:-:S13]  /*14c0*/  ISETP.GT.U32.AND P0, PT, R9, 0xfd, PT ;  /* 0x000000fd0900780c */ /* 0x000fda0003f04070 */
[----:B------:R-:W-:Y:S01]  /*14d0*/  @!P0 MOV R10, RZ ;  /* 0x000000ff000a8202 */ /* 0x000fe20000000f00 */
[----:B------:R-:W-:Y:S06]  /*14e0*/  @!P0 BRA `(.L_x_13) ;  /* 0x0000000000408947 */ /* 0x000fec0003800000 */
[----:B------:R-:W-:Y:S01]  /*14f0*/  FSETP.GTU.FTZ.AND P0, PT, |R5|, +INF , PT ;  /* 0x7f8000000500780b */ /* 0x000fe20003f1c200 */
[----:B------:R-:W-:-:S12]  /*1500*/  IMAD.MOV.U32 R4, RZ, RZ, R5 ;  /* 0x000000ffff047224 */ /* 0x000fd800078e0005 */
[----:B------:R-:W-:Y:S05]  /*1510*/  @P0 BRA `(.L_x_14) ;  /* 0x0000000400240947 */ /* 0x000fea0003800000 */
[----:B------:R-:W-:-:S05]  /*1520*/  HFMA2 R5, -RZ, RZ, -1.875, 0 ;  /* 0xbf800000ff057431 */ /* 0x000fca00000001ff */
[----:B------:R-:W-:-:S13]  /*1530*/  LOP3.LUT P0, RZ, R8, 0x7fffffff, R5, 0xc8, !PT ;  /* 0x7fffffff08ff7812 */ /* 0x000fda000780c805 */
[----:B------:R-:W-:Y:S05]  /*1540*/  @!P0 BRA `(.L_x_15) ;  /* 0x0000000400108947 */ /* 0x000fea0003800000 */
[----:B------:R-:W-:Y:S02]  /*1550*/  FSETP.NEU.FTZ.AND P0, PT, |R4|, +INF , PT ;  /* 0x7f8000000400780b */ /* 0x000fe40003f1d200 */
[----:B------:R-:W-:-:S04]  /*1560*/  LOP3.LUT P1, RZ, R5, 0x7fffffff, RZ, 0xc0, !PT ;  /* 0x7fffffff05ff7812 */ /* 0x000fc8000782c0ff */
[----:B------:R-:W-:-:S13]  /*1570*/  PLOP3.LUT P0, PT, P0, P1, PT, 0x2f, 0xf2 ;  /* 0x0000000000f2781c */ /* 0x000fda0000702577 */
[----:B------:R-:W-:Y:S05]  /*1580*/  @P0 BRA `(.L_x_16) ;  /* 0x0000000000f80947 */ /* 0x000fea0003800000 */
[----:B------:R-:W-:-:S13]  /*1590*/  LOP3.LUT P0, RZ, R8, 0x7fffffff, RZ, 0xc0, !PT ;  /* 0x7fffffff08ff7812 */ /* 0x000fda000780c0ff */
[----:B------:R-:W-:Y:S05]  /*15a0*/  @!P0 BRA `(.L_x_17) ;  /* 0x0000000000e48947 */ /* 0x000fea0003800000 */
[----:B------:R-:W-:Y:S02]  /*15b0*/  ISETP.GE.AND P0, PT, R9, RZ, PT ;  /* 0x000000ff0900720c */ /* 0x000fe40003f06270 */
[----:B------:R-:W-:-:S11]  /*15c0*/  MOV R10, RZ ;  /* 0x000000ff000a7202 */ /* 0x000fd60000000f00 */
[----:B------:R-:W-:Y:S01]  /*15d0*/  @!P0 FFMA R8, R4, 1.84467440737095516160e+19, RZ ;  /* 0x5f80000004088823 */ /* 0x000fe200000000ff */
[----:B------:R-:W-:-:S07]  /*15e0*/  @!P0 VIADD R10, R10, 0x40 ;  /* 0x000000400a0a8836 */ /* 0x000fce0000000000 */
.L_x_13:
[----:B------:R-:W-:Y:S01]  /*15f0*/  LEA R5, R7, 0xc0800000, 0x17 ;  /* 0xc080000007057811 */ /* 0x000fe200078eb8ff */
[----:B------:R-:W-:Y:S01]  /*1600*/  UMOV UR4, 0xbf800000 ;  /* 0xbf80000000047882 */ /* 0x000fe20000000000 */
[----:B------:R-:W-:Y:S02]  /*1610*/  IADD3 R10, PT, PT, R10, 0x7f, -R7 ;  /* 0x0000007f0a0a7810 */ /* 0x000fe40007ffe807 */
[----:B------:R-:W-:-:S04]  /*1620*/  IADD3 R8, PT, PT, -R5, R8, RZ ;  /* 0x0000000805087210 */ /* 0x000fc80007ffe1ff */
[----:B------:R-:W0:Y:S01]  /*1630*/  MUFU.RCP R4, R8 ;  /* 0x0000000800047308 */ /* 0x000e220000001000 */
[----:B------:R-:W-:-:S04]  /*1640*/  FADD.FTZ R5, -R8, -RZ ;  /* 0x800000ff08057221 */ /* 0x000fc80000010100 */
[----:B0-----:R-:W-:-:S04]  /*1650*/  FFMA R9, R4, R5, 1 ;  /* 0x3f80000004097423 */ /* 0x001fc80000000005 */
[----:B------:R-:W-:-:S04]  /*1660*/  FFMA R4, R4, R9, R4 ;  /* 0x0000000904047223 */ /* 0x000fc80000000004 */
[----:B------:R-:W-:-:S04]  /*1670*/  FFMA R9, R4, UR4, RZ ;  /* 0x0000000404097c23 */ /* 0x000fc800080000ff */
[----:B------:R-:W-:-:S04]  /*1680*/  FFMA R12, R5, R9, UR4 ;  /* 0x00000004050c7e23 */ /* 0x000fc80008000009 */
[----:B------:R-:W-:-:S04]  /*1690*/  FFMA R11, R4, R12, R9 ;  /* 0x0000000c040b7223 */ /* 0x000fc80000000009 */
[----:B------:R-:W-:-:S04]  /*16a0*/  FFMA R12, R5, R11, UR4 ;  /* 0x00000004050c7e23 */ /* 0x000fc8000800000b */
[----:B------:R-:W-:-:S05]  /*16b0*/  FFMA R5, R4, R12, R11 ;  /* 0x0000000c04057223 */ /* 0x000fca000000000b */
[----:B------:R-:W-:-:S04]  /*16c0*/  SHF.R.U32.HI R9, RZ, 0x17, R5 ;  /* 0x00000017ff097819 */ /* 0x000fc80000011605 */
[----:B------:R-:W-:-:S04]  /*16d0*/  LOP3.LUT R9, R9, 0xff, RZ, 0xc0, !PT ;  /* 0x000000ff09097812 */ /* 0x000fc800078ec0ff */
[----:B------:R-:W-:-:S05]  /*16e0*/  IADD3 R13, PT, PT, R9, R10, RZ ;  /* 0x0000000a090d7210 */ /* 0x000fca0007ffe0ff */
[----:B------:R-:W-:-:S05]  /*16f0*/  VIADD R7, R13, 0xffffffff ;  /* 0xffffffff0d077836 */ /* 0x000fca0000000000 */
[----:B------:R-:W-:-:S13]  /*1700*/  ISETP.GE.U32.AND P0, PT, R7, 0xfe, PT ;  /* 0x000000fe0700780c */ /* 0x000fda0003f06070 */
[----:B------:R-:W-:Y:S05]  /*1710*/  @!P0 BRA `(.L_x_18) ;  /* 0x0000000000808947 */ /* 0x000fea0003800000 */
[----:B------:R-:W-:-:S13]  /*1720*/  ISETP.GT.AND P0, PT, R13, 0xfe, PT ;  /* 0x000000fe0d00780c */ /* 0x000fda0003f04270 */
[----:B------:R-:W-:Y:S05]  /*1730*/  @P0 BRA `(.L_x_19) ;  /* 0x00000000006c0947 */ /* 0x000fea0003800000 */
[----:B------:R-:W-:-:S13]  /*1740*/  ISETP.GE.AND P0, PT, R13, 0x1, PT ;  /* 0x000000010d00780c */ /* 0x000fda0003f06270 */
[----:B------:R-:W-:Y:S05]  /*1750*/  @P0 BRA `(.L_x_20) ;  /* 0x0000000000980947 */ /* 0x000fea0003800000 */
[----:B------:R-:W-:Y:S02]  /*1760*/  ISETP.GE.AND P0, PT, R13, -0x18, PT ;  /* 0xffffffe80d00780c */ /* 0x000fe40003f06270 */
[----:B------:R-:W-:-:S11]  /*1770*/  LOP3.LUT R5, R5, 0x80000000, RZ, 0xc0, !PT ;  /* 0x8000000005057812 */ /* 0x000fd600078ec0ff */
[----:B------:R-:W-:Y:S05]  /*1780*/  @!P0 BRA `(.L_x_20) ;  /* 0x00000000008c8947 */ /* 0x000fea0003800000 */
[CCC-:B------:R-:W-:Y:S01]  /*1790*/  FFMA.RZ R7, R4.reuse, R12.reuse, R11.reuse ;  /* 0x0000000c04077223 */ /* 0x1c0fe2000000c00b */
[C---:B------:R-:W-:Y:S02]  /*17a0*/  IADD3 R9, PT, PT, R13.reuse, 0x20, RZ ;  /* 0x000000200d097810 */ /* 0x040fe40007ffe0ff */
[----:B------:R-:W-:Y:S02]  /*17b0*/  ISETP.NE.AND P2, PT, R13, RZ, PT ;  /* 0x000000ff0d00720c */ /* 0x000fe40003f45270 */
[----:B------:R-:W-:Y:S01]  /*17c0*/  LOP3.LUT R8, R7, 0x7fffff, RZ, 0xc0, !PT ;  /* 0x007fffff07087812 */ /* 0x000fe200078ec0ff */
[CCC-:B------:R-:W-:Y:S01]  /*17d0*/  FFMA.RP R7, R4.reuse, R12.reuse, R11.reuse ;  /* 0x0000000c04077223 */ /* 0x1c0fe2000000800b */
[----:B------:R-:W-:Y:S01]  /*17e0*/  FFMA.RM R4, R4, R12, R11 ;  /* 0x0000000c04047223 */ /* 0x000fe2000000400b */
[----:B------:R-:W-:Y:S02]  /*17f0*/  ISETP.NE.AND P1, PT, R13, RZ, PT ;  /* 0x000000ff0d00720c */ /* 0x000fe40003f25270 */
[----:B------:R-:W-:-:S02]  /*1800*/  LOP3.LUT R8, R8, 0x800000, RZ, 0xfc, !PT ;  /* 0x0080000008087812 */ /* 0x000fc400078efcff */
[----:B------:R-:W-:Y:S02]  /*1810*/  IADD3 R10, PT, PT, -R13, RZ, RZ ;  /* 0x000000ff0d0a7210 */ /* 0x000fe40007ffe1ff */
[----:B------:R-:W-:Y:S02]  /*1820*/  SHF.L.U32 R9, R8, R9, RZ ;  /* 0x0000000908097219 */ /* 0x000fe400000006ff */
[----:B------:R-:W-:Y:S02]  /*1830*/  FSETP.NEU.FTZ.AND P0, PT, R7, R4, PT ;  /* 0x000000040700720b */ /* 0x000fe40003f1d000 */
[----:B------:R-:W-:Y:S02]  /*1840*/  SEL R7, R10, RZ, P2 ;  /* 0x000000ff0a077207 */ /* 0x000fe40001000000 */
[----:B------:R-:W-:Y:S02]  /*1850*/  ISETP.NE.AND P1, PT, R9, RZ, P1 ;  /* 0x000000ff0900720c */ /* 0x000fe40000f25270 */
[----:B------:R-:W-:-:S02]  /*1860*/  SHF.R.U32.HI R7, RZ, R7, R8 ;  /* 0x00000007ff077219 */ /* 0x000fc40000011608 */
[----:B------:R-:W-:Y:S02]  /*1870*/  PLOP3.LUT P0, PT, P0, P1, PT, 0xf8, 0x8f ;  /* 0x00000000008f781c */ /* 0x000fe40000703f70 */
[----:B------:R-:W-:Y:S02]  /*1880*/  SHF.R.U32.HI R9, RZ, 0x1, R7 ;  /* 0x00000001ff097819 */ /* 0x000fe40000011607 */
[----:B------:R-:W-:-:S04]  /*1890*/  SEL R4, RZ, 0x1, !P0 ;  /* 0x00000001ff047807 */ /* 0x000fc80004000000 */
[----:B------:R-:W-:-:S04]  /*18a0*/  LOP3.LUT R4, R4, 0x1, R9, 0xf8, !PT ;  /* 0x0000000104047812 */ /* 0x000fc800078ef809 */
[----:B------:R-:W-:-:S05]  /*18b0*/  LOP3.LUT R4, R4, R7, RZ, 0xc0, !PT ;  /* 0x0000000704047212 */ /* 0x000fca00078ec0ff */
[----:B------:R-:W-:-:S05]  /*18c0*/  IMAD.IADD R4, R9, 0x1, R4 ;  /* 0x0000000109047824 */ /* 0x000fca00078e0204 */
[----:B------:R-:W-:Y:S01]  /*18d0*/  LOP3.LUT R5, R4, R5, RZ, 0xfc, !PT ;  /* 0x0000000504057212 */ /* 0x000fe200078efcff */
[----:B------:R-:W-:Y:S06]  /*18e0*/  BRA `(.L_x_20) ;  /* 0x0000000000347947 */ /* 0x000fec0003800000 */
.L_x_19:
[----:B------:R-:W-:-:S04]  /*18f0*/  LOP3.LUT R5, R5, 0x80000000, RZ, 0xc0, !PT ;  /* 0x8000000005057812 */ /* 0x000fc800078ec0ff */
[----:B------:R-:W-:Y:S01]  /*1900*/  LOP3.LUT R5, R5, 0x7f800000, RZ, 0xfc, !PT ;  /* 0x7f80000005057812 */ /* 0x000fe200078efcff */
[----:B------:R-:W-:Y:S06]  /*1910*/  BRA `(.L_x_20) ;  /* 0x0000000000287947 */ /* 0x000fec0003800000 */
.L_x_18:
[----:B------:R-:W-:Y:S01]  /*1920*/  LEA R5, R10, R5, 0x17 ;  /* 0x000000050a057211 */ /* 0x000fe200078eb8ff */
[----:B------:R-:W-:Y:S06]  /*1930*/  BRA `(.L_x_20) ;  /* 0x0000000000207947 */ /* 0x000fec0003800000 */
.L_x_17:
[----:B------:R-:W-:-:S04]  /*1940*/  LOP3.LUT R5, R8, 0x80000000, R5, 0x48, !PT ;  /* 0x8000000008057812 */ /* 0x000fc800078e4805 */
[----:B------:R-:W-:Y:S01]  /*1950*/  LOP3.LUT R5, R5, 0x7f800000, RZ, 0xfc, !PT ;  /* 0x7f80000005057812 */ /* 0x000fe200078efcff */
[----:B------:R-:W-:Y:S06]  /*1960*/  BRA `(.L_x_20) ;  /* 0x0000000000147947 */ /* 0x000fec0003800000 */
.L_x_16:
[----:B------:R-:W-:Y:S01]  /*1970*/  LOP3.LUT R5, R8, 0x80000000, R5, 0x48, !PT ;  /* 0x8000000008057812 */ /* 0x000fe200078e4805 */
[----:B------:R-:W-:Y:S06]  /*1980*/  BRA `(.L_x_20) ;  /* 0x00000000000c7947 */ /* 0x000fec0003800000 */
.L_x_15:
[----:B------:R-:W0:Y:S01]  /*1990*/  MUFU.RSQ R5, -QNAN ;  /* 0xffc0000000057908 */ /* 0x000e220000001400 */
[----:B------:R-:W-:Y:S05]  /*19a0*/  BRA `(.L_x_20) ;  /* 0x0000000000047947 */ /* 0x000fea0003800000 */
.L_x_14:
[----:B------:R-:W-:-:S07]  /*19b0*/  FADD.FTZ R5, R4, -1 ;  /* 0xbf80000004057421 */ /* 0x000fce0000010000 */
.L_x_20:
[----:B------:R-:W-:-:S04]  /*19c0*/  HFMA2 R7, -RZ, RZ, 0, 0 ;  /* 0x00000000ff077431 */ /* 0x000fc800000001ff */
[----:B0-----:R-:W-:Y:S05]  /*19d0*/  RET.REL.NODEC R6 `(_Z20weight_update_kernel9tensor_4dS_S_f) ;  /* 0xffffffe406887950 */ /* 0x001fea0003c3ffff */
.L_x_21:
        /* <DEDUP_REMOVED lines=10> */
.L_x_86:


//--------------------- .text._Z17mean_square_errorPfS_m --------------------------
	.section	.text._Z17mean_square_errorPfS_m,"ax",@progbits
	.align	128
        .global         _Z17mean_square_errorPfS_m
        .type           _Z17mean_square_errorPfS_m,@function
        .size           _Z17mean_square_errorPfS_m,(.L_x_92 - _Z17mean_square_errorPfS_m)
        .other          _Z17mean_square_errorPfS_m,@"STO_CUDA_ENTRY STV_DEFAULT"
_Z17mean_square_errorPfS_m:
.text._Z17mean_square_errorPfS_m:
[----:B------:R-:W-:Y:S01]  /*0000*/  LDC R1, c[0x0][0x37c] ;  /* 0x0000df00ff017b82 */ /* 0x000fe20000000800 */
[----:B------:R-:W-:Y:S05]  /*0010*/  EXIT ;  /* 0x000000000000794d */ /* 0x000fea0003800000 */
.L_x_22:
        /* <DEDUP_REMOVED lines=14> */
.L_x_92:


//--------------------- .text._Z13cross_entropyPfS_m --------------------------
	.section	.text._Z13cross_entropyPfS_m,"ax",@progbits
	.align	128
        .global         _Z13cross_entropyPfS_m
        .type           _Z13cross_entropyPfS_m,@function
        .size           _Z13cross_entropyPfS_m,(.L_x_93 - _Z13cross_entropyPfS_m)
        .other          _Z13cross_entropyPfS_m,@"STO_CUDA_ENTRY STV_DEFAULT"
_Z13cross_entropyPfS_m:
.text._Z13cross_entropyPfS_m:
[----:B------:R-:W-:Y:S01]  /*0000*/  LDC R1, c[0x0][0x37c] ;  /* 0x0000df00ff017b82 */ /* 0x000fe20000000800 */
[----:B------:R-:W-:Y:S05]  /*0010*/  EXIT ;  /* 0x000000000000794d */ /* 0x000fea0003800000 */
.L_x_23:
        /* <DEDUP_REMOVED lines=14> */
.L_x_93:


//--------------------- .text._Z20sigmoid_square_error9tensor_4dS_Pi --------------------------
	.section	.text._Z20sigmoid_square_error9tensor_4dS_Pi,"ax",@progbits
	.align	128
        .global         _Z20sigmoid_square_error9tensor_4dS_Pi
        .type           _Z20sigmoid_square_error9tensor_4dS_Pi,@function
        .size           _Z20sigmoid_square_error9tensor_4dS_Pi,(.L_x_94 - _Z20sigmoid_square_error9tensor_4dS_Pi)
        .other          _Z20sigmoid_square_error9tensor_4dS_Pi,@"STO_CUDA_ENTRY STV_DEFAULT"
_Z20sigmoid_square_error9tensor_4dS_Pi:
.text._Z20sigmoid_square_error9tensor_4dS_Pi:
        /* <DEDUP_REMOVED lines=18> */
[----:B------:R-:W-:Y:S02]  /*0120*/  SHF.L.U32 R2, R0, 0x2, RZ ;  /* 0x0000000200027819 */ /* 0x000fe400000006ff */
[----:B------:R-:W-:Y:S01]  /*0130*/  SHF.R.U32.HI R0, RZ, 0x1e, R0 ;  /* 0x0000001eff007819 */ /* 0x000fe20000011600 */
[----:B------:R-:W1:Y:S01]  /*0140*/  LDCU.64 UR4, c[0x0][0x358] ;  /* 0x00006b00ff0477ac */ /* 0x000e620008000a00 */
[----:B0-----:R-:W-:-:S04]  /*0150*/  IADD3 R4, P0, PT, R2, UR6, RZ ;  /* 0x0000000602047c10 */ /* 0x001fc8000ff1e0ff */
[----:B------:R-:W-:-:S05]  /*0160*/  IADD3.X R5, PT, PT, R0, UR7, RZ, P0, !PT ;  /* 0x0000000700057c10 */ /* 0x000fca00087fe4ff */
[----:B-1----:R-:W2:Y:S02]  /*0170*/  LDG.E R4, desc[UR4][R4.64] ;  /* 0x0000000404047981 */ /* 0x002ea4000c1e1900 */
[----:B--2---:R-:W-:-:S13]  /*0180*/  ISETP.NE.AND P0, PT, R3, R4, PT ;  /* 0x000000040300720c */ /* 0x004fda0003f05270 */
[----:B------:R-:W-:Y:S05]  /*0190*/  @P0 BRA `(.L_x_24) ;  /* 0x0000000000900947 */ /* 0x000fea0003800000 */
[----:B------:R-:W0:Y:S01]  /*01a0*/  LDC.64 R12, c[0x0][0x3b8] ;  /* 0x0000ee00ff0c7b82 */ /* 0x000e220000000a00 */
[----:B------:R-:W-:Y:S01]  /*01b0*/  IADD3 R4, P0, PT, R3, UR8, RZ ;  /* 0x0000000803047c10 */ /* 0x000fe2000ff1e0ff */
[----:B------:R-:W1:Y:S03]  /*01c0*/  LDCU.64 UR6, c[0x0][0x380] ;  /* 0x00007000ff0677ac */ /* 0x000e660008000a00 */
[----:B------:R-:W-:Y:S01]  /*01d0*/  IADD3.X R5, PT, PT, R10, UR9, RZ, P0, !PT ;  /* 0x000000090a057c10 */ /* 0x000fe200087fe4ff */
[----:B------:R-:W2:Y:S02]  /*01e0*/  LDCU.64 UR10, c[0x0][0x3c8] ;  /* 0x00007900ff0a77ac */ /* 0x000ea40008000a00 */
[----:B------:R-:W1:Y:S08]  /*01f0*/  LDC.64 R6, c[0x0][0x3a0] ;  /* 0x0000e800ff067b82 */ /* 0x000e700000000a00 */
[----:B------:R-:W3:Y:S01]  /*0200*/  LDC.64 R14, c[0x0][0x400] ;  /* 0x00010000ff0e7b82 */ /* 0x000ee20000000a00 */
[----:B0-----:R-:W-:-:S02]  /*0210*/  IMAD R8, R12, UR9, RZ ;  /* 0x000000090c087c24 */ /* 0x001fc4000f8e02ff */
[----:B------:R-:W-:-:S04]  /*0220*/  IMAD.WIDE.U32 R4, R12, UR8, R4 ;  /* 0x000000080c047c25 */ /* 0x000fc8000f8e0004 */
[----:B------:R-:W-:Y:S02]  /*0230*/  IMAD R9, R13, UR8, R8 ;  /* 0x000000080d097c24 */ /* 0x000fe4000f8e0208 */
[----:B-1----:R-:W-:-:S03]  /*0240*/  IMAD.WIDE.U32 R6, R4, UR6, R6 ;  /* 0x0000000604067c25 */ /* 0x002fc6000f8e0006 */
[----:B------:R-:W-:Y:S02]  /*0250*/  IADD3 R5, PT, PT, R5, R9, RZ ;  /* 0x0000000905057210 */ /* 0x000fe40007ffe0ff */
[----:B------:R-:W2:Y:S03]  /*0260*/  LDC.64 R8, c[0x0][0x3e8] ;  /* 0x0000fa00ff087b82 */ /* 0x000ea60000000a00 */
[----:B------:R-:W-:-:S04]  /*0270*/  IMAD R5, R5, UR6, RZ ;  /* 0x0000000605057c24 */ /* 0x000fc8000f8e02ff */
[----:B------:R-:W-:Y:S01]  /*0280*/  IMAD R5, R4, UR7, R5 ;  /* 0x0000000704057c24 */ /* 0x000fe2000f8e0205 */
[----:B------:R-:W-:Y:S01]  /*0290*/  IADD3 R4, P0, PT, R2, R6, RZ ;  /* 0x0000000602047210 */ /* 0x000fe20007f1e0ff */
[----:B------:R-:W0:Y:S03]  /*02a0*/  LDCU.64 UR6, c[0x0][0x3f0] ;  /* 0x00007e00ff0677ac */ /* 0x000e260008000a00 */
[----:B------:R-:W-:-:S05]  /*02b0*/  IADD3.X R5, PT, PT, R0, R7, R5, P0, !PT ;  /* 0x0000000700057210 */ /* 0x000fca00007fe405 */
[----:B------:R2:W4:Y:S01]  /*02c0*/  LDG.E R11, desc[UR4][R4.64] ;  /* 0x00000004040b7981 */ /* 0x000522000c1e1900 */
[----:B0-----:R-:W-:Y:S01]  /*02d0*/  IADD3 R6, P0, PT, R3, UR6, RZ ;  /* 0x0000000603067c10 */ /* 0x001fe2000ff1e0ff */
[----:B---3--:R-:W-:-:S03]  /*02e0*/  IMAD R12, R14, UR7, RZ ;  /* 0x000000070e0c7c24 */ /* 0x008fc6000f8e02ff */
[----:B------:R-:W-:Y:S01]  /*02f0*/  IADD3.X R7, PT, PT, R10, UR7, RZ, P0, !PT ;  /* 0x000000070a077c10 */ /* 0x000fe200087fe4ff */
[----:B------:R-:W-:Y:S02]  /*0300*/  IMAD R3, R15, UR6, R12 ;  /* 0x000000060f037c24 */ /* 0x000fe4000f8e020c */
[----:B------:R-:W-:-:S05]  /*0310*/  IMAD.WIDE.U32 R6, R14, UR6, R6 ;  /* 0x000000060e067c25 */ /* 0x000fca000f8e0006 */
[----:B------:R-:W-:Y:S01]  /*0320*/  IADD3 R3, PT, PT, R7, R3, RZ ;  /* 0x0000000307037210 */ /* 0x000fe20007ffe0ff */
[----:B--2---:R-:W-:-:S04]  /*0330*/  IMAD.WIDE.U32 R4, R6, UR10, R8 ;  /* 0x0000000a06047c25 */ /* 0x004fc8000f8e0008 */
[----:B------:R-:W-:Y:S01]  /*0340*/  IMAD R3, R3, UR10, RZ ;  /* 0x0000000a03037c24 */ /* 0x000fe2000f8e02ff */
[----:B------:R-:W-:-:S03]  /*0350*/  IADD3 R2, P0, PT, R2, R4, RZ ;  /* 0x0000000402027210 */ /* 0x000fc60007f1e0ff */
[----:B------:R-:W-:-:S05]  /*0360*/  IMAD R3, R6, UR11, R3 ;  /* 0x0000000b06037c24 */ /* 0x000fca000f8e0203 */
[----:B------:R-:W-:Y:S01]  /*0370*/  IADD3.X R3, PT, PT, R0, R5, R3, P0, !PT ;  /* 0x0000000500037210 */ /* 0x000fe200007fe403 */
[----:B----4-:R-:W-:-:S04]  /*0380*/  FADD R8, R11, -1 ;  /* 0xbf8000000b087421 */ /* 0x010fc80000000000 */
[C---:B------:R-:W-:Y:S01]  /*0390*/  FMUL R8, R11.reuse, R8 ;  /* 0x000000080b087220 */ /* 0x040fe20000400000 */
[----:B------:R-:W-:-:S04]  /*03a0*/  FADD R11, -R11, 1 ;  /* 0x3f8000000b0b7421 */ /* 0x000fc80000000100 */
[----:B------:R-:W-:-:S05]  /*03b0*/  FMUL R11, R8, R11 ;  /* 0x0000000b080b7220 */ /* 0x000fca0000400000 */
[----:B------:R-:W-:Y:S01]  /*03c0*/  STG.E desc[UR4][R2.64], R11 ;  /* 0x0000000b02007986 */ /* 0x000fe2000c101904 */
[----:B------:R-:W-:Y:S05]  /*03d0*/  EXIT ;  /* 0x000000000000794d */ /* 0x000fea0003800000 */
.L_x_24:
[----:B------:R-:W0:Y:S01]  /*03e0*/  LDC.64 R8, c[0x0][0x3b8] ;  /* 0x0000ee00ff087b82 */ /* 0x000e220000000a00 */
[----:B------:R-:W-:Y:S01]  /*03f0*/  IADD3 R4, P0, PT, R3, UR8, RZ ;  /* 0x0000000803047c10 */ /* 0x000fe2000ff1e0ff */
[----:B------:R-:W1:Y:S03]  /*0400*/  LDCU.64 UR6, c[0x0][0x380] ;  /* 0x00007000ff0677ac */ /* 0x000e660008000a00 */
[----:B------:R-:W-:Y:S01]  /*0410*/  IADD3.X R5, PT, PT, R10, UR9, RZ, P0, !PT ;  /* 0x000000090a057c10 */ /* 0x000fe200087fe4ff */
[----:B------:R-:W2:Y:S02]  /*0420*/  LDCU.64 UR10, c[0x0][0x3c8] ;  /* 0x00007900ff0a77ac */ /* 0x000ea40008000a00 */
[----:B------:R-:W1:Y:S01]  /*0430*/  LDC.64 R6, c[0x0][0x3a0] ;  /* 0x0000e800ff067b82 */ /* 0x000e620000000a00 */
[C---:B0-----:R-:W-:Y:S02]  /*0440*/  IMAD R12, R8.reuse, UR9, RZ ;  /* 0x00000009080c7c24 */ /* 0x041fe4000f8e02ff */
[----:B------:R-:W-:-:S04]  /*0450*/  IMAD.WIDE.U32 R4, R8, UR8, R4 ;  /* 0x0000000808047c25 */ /* 0x000fc8000f8e0004 */
[----:B------:R-:W-:Y:S02]  /*0460*/  IMAD R9, R9, UR8, R12 ;  /* 0x0000000809097c24 */ /* 0x000fe4000f8e020c */
[----:B-1----:R-:W-:Y:S01]  /*0470*/  IMAD.WIDE.U32 R6, R4, UR6, R6 ;  /* 0x0000000604067c25 */ /* 0x002fe2000f8e0006 */
[----:B------:R-:W0:Y:S02]  /*0480*/  LDC.64 R12, c[0x0][0x400] ;  /* 0x00010000ff0c7b82 */ /* 0x000e240000000a00 */
[----:B------:R-:W-:-:S05]  /*0490*/  IADD3 R9, PT, PT, R5, R9, RZ ;  /* 0x0000000905097210 */ /* 0x000fca0007ffe0ff */
[----:B------:R-:W-:-:S04]  /*04a0*/  IMAD R9, R9, UR6, RZ ;  /* 0x0000000609097c24 */ /* 0x000fc8000f8e02ff */
[----:B------:R-:W-:Y:S01]  /*04b0*/  IMAD R9, R4, UR7, R9 ;  /* 0x0000000704097c24 */ /* 0x000fe2000f8e0209 */
[----:B------:R-:W-:Y:S01]  /*04c0*/  IADD3 R4, P0, PT, R2, R6, RZ ;  /* 0x0000000602047210 */ /* 0x000fe20007f1e0ff */
[----:B------:R-:W1:Y:S03]  /*04d0*/  LDCU.64 UR6, c[0x0][0x3f0] ;  /* 0x00007e00ff0677ac */ /* 0x000e660008000a00 */
[----:B------:R-:W-:Y:S02]  /*04e0*/  IADD3.X R5, PT, PT, R0, R7, R9, P0, !PT ;  /* 0x0000000700057210 */ /* 0x000fe400007fe409 */
[----:B------:R-:W2:Y:S03]  /*04f0*/  LDC.64 R8, c[0x0][0x3e8] ;  /* 0x0000fa00ff087b82 */ /* 0x000ea60000000a00 */
[----:B------:R-:W3:Y:S01]  /*0500*/  LDG.E R4, desc[UR4][R4.64] ;  /* 0x0000000404047981 */ /* 0x000ee2000c1e1900 */
[----:B-1----:R-:W-:Y:S01]  /*0510*/  IADD3 R6, P0, PT, R3, UR6, RZ ;  /* 0x0000000603067c10 */ /* 0x002fe2000ff1e0ff */
[----:B0-----:R-:W-:-:S03]  /*0520*/  IMAD R14, R12, UR7, RZ ;  /* 0x000000070c0e7c24 */ /* 0x001fc6000f8e02ff */
        /* <DEDUP_REMOVED lines=9> */
[C---:B---3--:R-:W-:Y:S01]  /*05c0*/  FMUL R5, R4.reuse, R4 ;  /* 0x0000000404057220 */ /* 0x048fe20000400000 */
[----:B------:R-:W-:-:S04]  /*05d0*/  FADD R4, -R4, 1 ;  /* 0x3f80000004047421 */ /* 0x000fc80000000100 */
[----:B------:R-:W-:-:S05]  /*05e0*/  FMUL R5, R5, R4 ;  /* 0x0000000405057220 */ /* 0x000fca0000400000 */
[----:B------:R-:W-:Y:S01]  /*05f0*/  STG.E desc[UR4][R2.64], R5 ;  /* 0x0000000502007986 */ /* 0x000fe2000c101904 */
[----:B------:R-:W-:Y:S05]  /*0600*/  EXIT ;  /* 0x000000000000794d */ /* 0x000fea0003800000 */
.L_x_25:
        /* <DEDUP_REMOVED lines=15> */
.L_x_94:


//--------------------- .text._Z21softmax_crossen_error9tensor_4dS_Pi --------------------------
	.section	.text._Z21softmax_crossen_error9tensor_4dS_Pi,"ax",@progbits
	.align	128
        .global         _Z21softmax_crossen_error9tensor_4dS_Pi
        .type           _Z21softmax_crossen_error9tensor_4dS_Pi,@function
        .size           _Z21softmax_crossen_error9tensor_4dS_Pi,(.L_x_95 - _Z21softmax_crossen_error9tensor_4dS_Pi)
        .other          _Z21softmax_crossen_error9tensor_4dS_Pi,@"STO_CUDA_ENTRY STV_DEFAULT"
_Z21softmax_crossen_error9tensor_4dS_Pi:
.text._Z21softmax_crossen_error9tensor_4dS_Pi:
        /* <DEDUP_REMOVED lines=18> */
[----:B------:R-:W1:Y:S01]  /*0120*/  LDCU.64 UR4, c[0x0][0x358] ;  /* 0x00006b00ff0477ac */ /* 0x000e620008000a00 */
[----:B0-----:R-:W-:-:S04]  /*0130*/  LEA R4, P0, R3, UR6, 0x2 ;  /* 0x0000000603047c11 */ /* 0x001fc8000f8010ff */
[----:B------:R-:W-:-:S06]  /*0140*/  LEA.HI.X R5, R3, UR7, R0, 0x2, P0 ;  /* 0x0000000703057c11 */ /* 0x000fcc00080f1400 */
        /* <DEDUP_REMOVED lines=12> */
[----:B------:R-:W-:Y:S01]  /*0210*/  IMAD R9, R11, UR8, R8 ;  /* 0x000000080b097c24 */ /* 0x000fe2000f8e0208 */
[----:B------:R-:W-:Y:S01]  /*0220*/  SHF.R.U32.HI R11, RZ, 0x1e, R2 ;  /* 0x0000001eff0b7819 */ /* 0x000fe20000011602 */
[----:B-1----:R-:W-:-:S03]  /*0230*/  IMAD.WIDE.U32 R6, R4, UR6, R6 ;  /* 0x0000000604067c25 */ /* 0x002fc6000f8e0006 */
[----:B------:R-:W-:Y:S02]  /*0240*/  IADD3 R5, PT, PT, R5, R9, RZ ;  /* 0x0000000905057210 */ /* 0x000fe40007ffe0ff */
[----:B------:R-:W-:-:S03]  /*0250*/  SHF.L.U32 R9, R2, 0x2, RZ ;  /* 0x0000000202097819 */ /* 0x000fc600000006ff */
[----:B------:R-:W-:-:S04]  /*0260*/  IMAD R5, R5, UR6, RZ ;  /* 0x0000000605057c24 */ /* 0x000fc8000f8e02ff */
[----:B------:R-:W-:Y:S01]  /*0270*/  IMAD R5, R4, UR7, R5 ;  /* 0x0000000704057c24 */ /* 0x000fe2000f8e0205 */
[----:B------:R-:W-:Y:S01]  /*0280*/  IADD3 R4, P0, PT, R9, R6, RZ ;  /* 0x0000000609047210 */ /* 0x000fe20007f1e0ff */
[----:B------:R-:W0:Y:S03]  /*0290*/  LDCU.64 UR6, c[0x0][0x3f0] ;  /* 0x00007e00ff0677ac */ /* 0x000e260008000a00 */
[----:B------:R-:W-:Y:S02]  /*02a0*/  IADD3.X R5, PT, PT, R11, R7, R5, P0, !PT ;  /* 0x000000070b057210 */ /* 0x000fe400007fe405 */
[----:B------:R-:W2:Y:S03]  /*02b0*/  LDC.64 R6, c[0x0][0x3e8] ;  /* 0x0000fa00ff067b82 */ /* 0x000ea60000000a00 */
        /* <DEDUP_REMOVED lines=8> */
[----:B------:R-:W-:-:S04]  /*0340*/  IMAD R3, R0, UR10, RZ ;  /* 0x0000000a00037c24 */ /* 0x000fc8000f8e02ff */
[----:B------:R-:W-:Y:S01]  /*0350*/  IMAD R3, R2, UR11, R3 ;  /* 0x0000000b02037c24 */ /* 0x000fe2000f8e0203 */
[----:B------:R-:W-:-:S04]  /*0360*/  IADD3 R2, P0, PT, R9, R4, RZ ;  /* 0x0000000409027210 */ /* 0x000fc80007f1e0ff */
[----:B------:R-:W-:Y:S01]  /*0370*/  IADD3.X R3, PT, PT, R11, R5, R3, P0, !PT ;  /* 0x000000050b037210 */ /* 0x000fe200007fe403 */
[----:B----4-:R-:W-:-:S05]  /*0380*/  FADD R5, R8, -1 ;  /* 0xbf80000008057421 */ /* 0x010fca0000000000 */
[----:B------:R-:W-:Y:S01]  /*0390*/  STG.E desc[UR4][R2.64], R5 ;  /* 0x0000000502007986 */ /* 0x000fe2000c101904 */
[----:B------:R-:W-:Y:S05]  /*03a0*/  EXIT ;  /* 0x000000000000794d */ /* 0x000fea0003800000 */
.L_x_26:
[----:B------:R-:W0:Y:S01]  /*03b0*/  LDC.64 R8, c[0x0][0x3b8] ;  /* 0x0000ee00ff087b82 */ /* 0x000e220000000a00 */
[----:B------:R-:W1:Y:S01]  /*03c0*/  LDCU.64 UR6, c[0x0][0x380] ;  /* 0x00007000ff0677ac */ /* 0x000e620008000a00 */
[----:B------:R-:W-:Y:S02]  /*03d0*/  IADD3 R4, P0, PT, R3, UR8, RZ ;  /* 0x0000000803047c10 */ /* 0x000fe4000ff1e0ff */
[----:B------:R-:W-:Y:S01]  /*03e0*/  SHF.L.U32 R11, R2, 0x2, RZ ;  /* 0x00000002020b7819 */ /* 0x000fe200000006ff */
[----:B------:R-:W2:Y:S01]  /*03f0*/  LDCU.64 UR10, c[0x0][0x3c8] ;  /* 0x00007900ff0a77ac */ /* 0x000ea20008000a00 */
[----:B------:R-:W-:Y:S02]  /*0400*/  IADD3.X R5, PT, PT, R0, UR9, RZ, P0, !PT ;  /* 0x0000000900057c10 */ /* 0x000fe400087fe4ff */
[----:B------:R-:W1:Y:S01]  /*0410*/  LDC.64 R6, c[0x0][0x3a0] ;  /* 0x0000e800ff067b82 */ /* 0x000e620000000a00 */
[----:B------:R-:W-:Y:S01]  /*0420*/  SHF.R.U32.HI R13, RZ, 0x1e, R2 ;  /* 0x0000001eff0d7819 */ /* 0x000fe20000011602 */
[----:B0-----:R-:W-:-:S02]  /*0430*/  IMAD R10, R8, UR9, RZ ;  /* 0x00000009080a7c24 */ /* 0x001fc4000f8e02ff */
[----:B------:R-:W-:-:S04]  /*0440*/  IMAD.WIDE.U32 R4, R8, UR8, R4 ;  /* 0x0000000808047c25 */ /* 0x000fc8000f8e0004 */
[----:B------:R-:W-:Y:S02]  /*0450*/  IMAD R9, R9, UR8, R10 ;  /* 0x0000000809097c24 */ /* 0x000fe4000f8e020a */
[----:B-1----:R-:W-:-:S04]  /*0460*/  IMAD.WIDE.U32 R6, R4, UR6, R6 ;  /* 0x0000000604067c25 */ /* 0x002fc8000f8e0006 */
[----:B------:R-:W-:-:S04]  /*0470*/  IMAD.IADD R9, R5, 0x1, R9 ;  /* 0x0000000105097824 */ /* 0x000fc800078e0209 */
[----:B------:R-:W-:-:S04]  /*0480*/  IMAD R9, R9, UR6, RZ ;  /* 0x0000000609097c24 */ /* 0x000fc8000f8e02ff */
[----:B------:R-:W-:Y:S01]  /*0490*/  IMAD R9, R4, UR7, R9 ;  /* 0x0000000704097c24 */ /* 0x000fe2000f8e0209 */
[----:B------:R-:W-:Y:S01]  /*04a0*/  IADD3 R4, P0, PT, R11, R6, RZ ;  /* 0x000000060b047210 */ /* 0x000fe20007f1e0ff */
[----:B------:R-:W0:Y:S03]  /*04b0*/  LDCU.64 UR6, c[0x0][0x3f0] ;  /* 0x00007e00ff0677ac */ /* 0x000e260008000a00 */
[----:B------:R-:W-:Y:S02]  /*04c0*/  IADD3.X R5, PT, PT, R13, R7, R9, P0, !PT ;  /* 0x000000070d057210 */ /* 0x000fe400007fe409 */
[----:B------:R-:W1:Y:S04]  /*04d0*/  LDC.64 R8, c[0x0][0x400] ;  /* 0x00010000ff087b82 */ /* 0x000e680000000a00 */
[----:B------:R-:W3:Y:S04]  /*04e0*/  LDG.E R5, desc[UR4][R4.64] ;  /* 0x0000000404057981 */ /* 0x000ee8000c1e1900 */
[----:B------:R-:W2:Y:S01]  /*04f0*/  LDC.64 R6, c[0x0][0x3e8] ;  /* 0x0000fa00ff067b82 */ /* 0x000ea20000000a00 */
[----:B0-----:R-:W-:-:S04]  /*0500*/  IADD3 R2, P0, PT, R3, UR6, RZ ;  /* 0x0000000603027c10 */ /* 0x001fc8000ff1e0ff */
[----:B------:R-:W-:Y:S01]  /*0510*/  IADD3.X R3, PT, PT, R0, UR7, RZ, P0, !PT ;  /* 0x0000000700037c10 */ /* 0x000fe200087fe4ff */
[C---:B-1----:R-:W-:Y:S02]  /*0520*/  IMAD R10, R8.reuse, UR7, RZ ;  /* 0x00000007080a7c24 */ /* 0x042fe4000f8e02ff */
[----:B------:R-:W-:-:S04]  /*0530*/  IMAD.WIDE.U32 R2, R8, UR6, R2 ;  /* 0x0000000608027c25 */ /* 0x000fc8000f8e0002 */
[----:B------:R-:W-:Y:S02]  /*0540*/  IMAD R9, R9, UR6, R10 ;  /* 0x0000000609097c24 */ /* 0x000fe4000f8e020a */
[----:B--2---:R-:W-:-:S04]  /*0550*/  IMAD.WIDE.U32 R6, R2, UR10, R6 ;  /* 0x0000000a02067c25 */ /* 0x004fc8000f8e0006 */
[----:B------:R-:W-:-:S04]  /*0560*/  IMAD.IADD R9, R3, 0x1, R9 ;  /* 0x0000000103097824 */ /* 0x000fc800078e0209 */
[----:B------:R-:W-:-:S04]  /*0570*/  IMAD R9, R9, UR10, RZ ;  /* 0x0000000a09097c24 */ /* 0x000fc8000f8e02ff */
[----:B------:R-:W-:Y:S01]  /*0580*/  IMAD R9, R2, UR11, R9 ;  /* 0x0000000b02097c24 */ /* 0x000fe2000f8e0209 */
[----:B------:R-:W-:-:S04]  /*0590*/  IADD3 R2, P0, PT, R11, R6, RZ ;  /* 0x000000060b027210 */ /* 0x000fc80007f1e0ff */
[----:B------:R-:W-:-:S05]  /*05a0*/  IADD3.X R3, PT, PT, R13, R7, R9, P0, !PT ;  /* 0x000000070d037210 */ /* 0x000fca00007fe409 */
[----:B---3--:R-:W-:Y:S01]  /*05b0*/  STG.E desc[UR4][R2.64], R5 ;  /* 0x0000000502007986 */ /* 0x008fe2000c101904 */
[----:B------:R-:W-:Y:S05]  /*05c0*/  EXIT ;  /* 0x000000000000794d */ /* 0x000fea0003800000 */
.L_x_27:
        /* <DEDUP_REMOVED lines=11> */
.L_x_95:


//--------------------- .text._Z14softmax_kernel9tensor_4dS_ --------------------------
	.section	.text._Z14softmax_kernel9tensor_4dS_,"ax",@progbits
	.align	128
        .global         _Z14softmax_kernel9tensor_4dS_
        .type           _Z14softmax_kernel9tensor_4dS_,@function
        .size           _Z14softmax_kernel9tensor_4dS_,(.L_x_87 - _Z14softmax_kernel9tensor_4dS_)
        .other          _Z14softmax_kernel9tensor_4dS_,@"STO_CUDA_ENTRY STV_DEFAULT"
_Z14softmax_kernel9tensor_4dS_:
.text._Z14softmax_kernel9tensor_4dS_:
        /* <DEDUP_REMOVED lines=17> */
[----:B------:R-:W0:Y:S01]  /*0110*/  LDC.64 R10, c[0x0][0x3b8] ;  /* 0x0000ee00ff0a7b82 */ /* 0x000e220000000a00 */
[----:B------:R-:W-:Y:S01]  /*0120*/  UISETP.GE.U32.AND UP0, UPT, UR4, 0x8, UPT ;  /* 0x000000080400788c */ /* 0x000fe2000bf06070 */
[----:B------:R-:W-:Y:S01]  /*0130*/  IADD3 R4, P0, PT, R8, UR10, RZ ;  /* 0x0000000a08047c10 */ /* 0x000fe2000ff1e0ff */
[----:B------:R-:W-:Y:S01]  /*0140*/  HFMA2 R17, -RZ, RZ, 0, 0 ;  /* 0x00000000ff117431 */ /* 0x000fe200000001ff */
[----:B------:R-:W-:Y:S01]  /*0150*/  MOV R9, RZ ;  /* 0x000000ff00097202 */ /* 0x000fe20000000f00 */
[----:B------:R-:W-:Y:S01]  /*0160*/  UISETP.GE.U32.AND.EX UP0, UPT, UR5, URZ, UPT, UP0 ;  /* 0x000000ff0500728c */ /* 0x000fe2000bf06100 */
[----:B------:R-:W-:Y:S01]  /*0170*/  IADD3.X R5, PT, PT, R22, UR11, RZ, P0, !PT ;  /* 0x0000000b16057c10 */ /* 0x000fe200087fe4ff */
[----:B------:R-:W-:Y:S01]  /*0180*/  ULOP3.LUT UR8, UR4, 0x7, URZ, 0xc0, !UPT ;  /* 0x0000000704087892 */ /* 0x000fe2000f8ec0ff */
[----:B------:R-:W1:Y:S01]  /*0190*/  LDC.64 R2, c[0x0][0x3a0] ;  /* 0x0000e800ff027b82 */ /* 0x000e620000000a00 */
[----:B------:R-:W2:Y:S01]  /*01a0*/  LDCU.64 UR6, c[0x0][0x358] ;  /* 0x00006b00ff0677ac */ /* 0x000ea20008000a00 */
[----:B0-----:R-:W-:-:S02]  /*01b0*/  IMAD R6, R10, UR11, RZ ;  /* 0x0000000b0a067c24 */ /* 0x001fc4000f8e02ff */
[----:B------:R-:W-:-:S04]  /*01c0*/  IMAD.WIDE.U32 R4, R10, UR10, R4 ;  /* 0x0000000a0a047c25 */ /* 0x000fc8000f8e0004 */
[----:B------:R-:W-:Y:S02]  /*01d0*/  HFMA2 R10, -RZ, RZ, 0, 0 ;  /* 0x00000000ff0a7431 */ /* 0x000fe400000001ff */
[----:B------:R-:W-:-:S04]  /*01e0*/  IMAD R11, R11, UR10, R6 ;  /* 0x0000000a0b0b7c24 */ /* 0x000fc8000f8e0206 */
[----:B------:R-:W-:Y:S01]  /*01f0*/  IMAD.IADD R11, R5, 0x1, R11 ;  /* 0x00000001050b7824 */ /* 0x000fe200078e020b */
[----:B-12---:R-:W-:Y:S06]  /*0200*/  BRA.U !UP0, `(.L_x_28) ;  /* 0x0000000508787547 */ /* 0x006fec000b800000 */
[----:B------:R-:W0:Y:S01]  /*0210*/  LDC.64 R6, c[0x0][0x3a0] ;  /* 0x0000e800ff067b82 */ /* 0x000e220000000a00 */
[----:B------:R-:W1:Y:S01]  /*0220*/  LDCU.64 UR10, c[0x0][0x380] ;  /* 0x00007000ff0a77ac */ /* 0x000e620008000a00 */
[----:B------:R-:W-:Y:S01]  /*0230*/  MOV R17, RZ ;  /* 0x000000ff00117202 */ /* 0x000fe20000000f00 */
[----:B------:R-:W-:-:S05]  /*0240*/  ULOP3.LUT UR5, UR4, 0xfffffff8, URZ, 0xc0, !UPT ;  /* 0xfffffff804057892 */ /* 0x000fca000f8ec0ff */
[----:B------:R-:W2:Y:S01]  /*0250*/  LDC R10, c[0x0][0x3b4] ;  /* 0x0000ed00ff0a7b82 */ /* 0x000ea20000000800 */
[----:B------:R-:W-:Y:S02]  /*0260*/  IMAD.U32 R12, RZ, RZ, UR5 ;  /* 0x00000005ff0c7e24 */ /* 0x000fe4000f8e00ff */
[----:B-1----:R-:W-:-:S04]  /*0270*/  IMAD R9, R11, UR10, RZ ;  /* 0x0000000a0b097c24 */ /* 0x002fc8000f8e02ff */
[C---:B------:R-:W-:Y:S02]  /*0280*/  IMAD R9, R4.reuse, UR11, R9 ;  /* 0x0000000b04097c24 */ /* 0x040fe4000f8e0209 */
[----:B0-----:R-:W-:-:S03]  /*0290*/  IMAD.WIDE.U32 R6, R4, UR10, R6 ;  /* 0x0000000a04067c25 */ /* 0x001fc6000f8e0006 */
[----:B------:R-:W-:Y:S02]  /*02a0*/  IADD3 R6, P0, PT, R6, 0x10, RZ ;  /* 0x0000001006067810 */ /* 0x000fe40007f1e0ff */
[----:B--2---:R-:W-:Y:S02]  /*02b0*/  MOV R13, R10 ;  /* 0x0000000a000d7202 */ /* 0x004fe40000000f00 */
[----:B------:R-:W-:Y:S02]  /*02c0*/  IADD3.X R7, PT, PT, R7, R9, RZ, P0, !PT ;  /* 0x0000000907077210 */ /* 0x000fe400007fe4ff */
[----:B------:R-:W-:-:S07]  /*02d0*/  MOV R9, UR5 ;  /* 0x0000000500097c02 */ /* 0x000fce0008000f00 */
.L_x_29:
[----:B------:R-:W2:Y:S04]  /*02e0*/  LDG.E R21, desc[UR6][R6.64+-0x10] ;  /* 0xfffff00606157981 */ /* 0x000ea8000c1e1900 */
[----:B------:R-:W3:Y:S04]  /*02f0*/  LDG.E R19, desc[UR6][R6.64+-0xc] ;  /* 0xfffff40606137981 */ /* 0x000ee8000c1e1900 */
[----:B------:R-:W4:Y:S01]  /*0300*/  LDG.E R29, desc[UR6][R6.64+-0x8] ;  /* 0xfffff806061d7981 */ /* 0x000f22000c1e1900 */
[----:B------:R-:W-:Y:S01]  /*0310*/  HFMA2 R15, -RZ, RZ, 3.7421875, 0 ;  /* 0x437c0000ff0f7431 */ /* 0x000fe200000001ff */
[----:B------:R-:W-:-:S02]  /*0320*/  MOV R14, 0x3bbb989d ;  /* 0x3bbb989d000e7802 */ /* 0x000fc40000000f00 */
[----:B------:R-:W5:Y:S04]  /*0330*/  LDG.E R27, desc[UR6][R6.64+-0x4] ;  /* 0xfffffc06061b7981 */ /* 0x000f68000c1e1900 */
[----:B------:R-:W5:Y:S04]  /*0340*/  LDG.E R23, desc[UR6][R6.64] ;  /* 0x0000000606177981 */ /* 0x000f68000c1e1900 */
[----:B------:R-:W5:Y:S01]  /*0350*/  LDG.E R25, desc[UR6][R6.64+0x4] ;  /* 0x0000040606197981 */ /* 0x000f62000c1e1900 */
[----:B--2---:R-:W-:-:S04]  /*0360*/  FFMA.SAT R16, R21, R14, 0.5 ;  /* 0x3f00000015107423 */ /* 0x004fc8000000200e */
[----:B------:R-:W-:-:S04]  /*0370*/  FFMA.RM R16, R16, R15, 12582913 ;  /* 0x4b40000110107423 */ /* 0x000fc8000000400f */
[----:B------:R-:W-:-:S04]  /*0380*/  FADD R18, R16, -12583039 ;  /* 0xcb40007f10127421 */ /* 0x000fc80000000000 */
[----:B------:R-:W-:-:S04]  /*0390*/  FFMA R18, R21, 1.4426950216293334961, -R18 ;  /* 0x3fb8aa3b15127823 */ /* 0x000fc80000000812 */
[----:B------:R-:W-:Y:S01]  /*03a0*/  FFMA R20, R21, 1.925963033500011079e-08, R18 ;  /* 0x32a5706015147823 */ /* 0x000fe20000000012 */
[----:B---3--:R-:W-:Y:S01]  /*03b0*/  FFMA.SAT R24, R19, R14, 0.5 ;  /* 0x3f00000013187423 */ /* 0x008fe2000000200e */
[----:B------:R-:W2:Y:S04]  /*03c0*/  LDG.E R21, desc[UR6][R6.64+0x8] ;  /* 0x0000080606157981 */ /* 0x000ea8000c1e1900 */
[----:B------:R-:W0:Y:S01]  /*03d0*/  MUFU.EX2 R20, R20 ;  /* 0x0000001400147308 */ /* 0x000e220000000800 */
[----:B------:R-:W-:Y:S02]  /*03e0*/  IMAD.SHL.U32 R18, R16, 0x800000, RZ ;  /* 0x0080000010127824 */ /* 0x000fe400078e00ff */
[----:B------:R-:W-:Y:S02]  /*03f0*/  FFMA.RM R16, R24, R15, 12582913 ;  /* 0x4b40000118107423 */ /* 0x000fe4000000400f */
[----:B0-----:R-:W-:-:S02]  /*0400*/  FFMA R17, R18, R20, R17 ;  /* 0x0000001412117223 */ /* 0x001fc40000000011 */
[----:B------:R-:W-:-:S04]  /*0410*/  FADD R18, R16, -12583039 ;  /* 0xcb40007f10127421 */ /* 0x000fc80000000000 */
[----:B------:R-:W-:-:S04]  /*0420*/  FFMA R24, R19, 1.4426950216293334961, -R18 ;  /* 0x3fb8aa3b13187823 */ /* 0x000fc80000000812 */
[----:B------:R-:W-:Y:S02]  /*0430*/  FFMA R24, R19, 1.925963033500011079e-08, R24 ;  /* 0x32a5706013187823 */ /* 0x000fe40000000018 */
[----:B------:R0:W3:Y:S01]  /*0440*/  LDG.E R19, desc[UR6][R6.64+0xc] ;  /* 0x00000c0606137981 */ /* 0x0000e2000c1e1900 */
[----:B----4-:R-:W-:-:S04]  /*0450*/  FFMA.SAT R26, R29, R14, 0.5 ;  /* 0x3f0000001d1a7423 */ /* 0x010fc8000000200e */
[----:B------:R-:W-:Y:S01]  /*0460*/  FFMA.RM R18, R26, R15, 12582913 ;  /* 0x4b4000011a127423 */ /* 0x000fe2000000400f */
[----:B------:R-:W1:Y:S03]  /*0470*/  MUFU.EX2 R24, R24 ;  /* 0x0000001800187308 */ /* 0x000e660000000800 */
[----:B------:R-:W-:-:S04]  /*0480*/  FADD R20, R18, -12583039 ;  /* 0xcb40007f12147421 */ /* 0x000fc80000000000 */
[----:B------:R-:W-:-:S04]  /*0490*/  FFMA R20, R29, 1.4426950216293334961, -R20 ;  /* 0x3fb8aa3b1d147823 */ /* 0x000fc80000000814 */
[----:B------:R-:W-:Y:S01]  /*04a0*/  FFMA R20, R29, 1.925963033500011079e-08, R20 ;  /* 0x32a570601d147823 */ /* 0x000fe20000000014 */
[----:B------:R-:W-:-:S05]  /*04b0*/  SHF.L.U32 R16, R16, 0x17, RZ ;  /* 0x0000001710107819 */ /* 0x000fca00000006ff */
[----:B------:R-:W4:Y:S01]  /*04c0*/  MUFU.EX2 R20, R20 ;  /* 0x0000001400147308 */ /* 0x000f220000000800 */
[----:B-1----:R-:W-:Y:S01]  /*04d0*/  FFMA R17, R16, R24, R17 ;  /* 0x0000001810117223 */ /* 0x002fe20000000011 */
[----:B-----5:R-:W-:Y:S01]  /*04e0*/  FFMA.SAT R16, R27, R14, 0.5 ;  /* 0x3f0000001b107423 */ /* 0x020fe2000000200e */
[----:B------:R-:W-:-:S03]  /*04f0*/  SHF.L.U32 R18, R18, 0x17, RZ ;  /* 0x0000001712127819 */ /* 0x000fc600000006ff */
[----:B------:R-:W-:Y:S01]  /*0500*/  FFMA.RM R16, R16, R15, 12582913 ;  /* 0x4b40000110107423 */ /* 0x000fe2000000400f */
[----:B------:R-:W-:-:S03]  /*0510*/  FFMA.SAT R28, R23, R14, 0.5 ;  /* 0x3f000000171c7423 */ /* 0x000fc6000000200e */
[----:B------:R-:W-:-:S04]  /*0520*/  FADD R26, R16, -12583039 ;  /* 0xcb40007f101a7421 */ /* 0x000fc80000000000 */
[C---:B------:R-:W-:Y:S01]  /*0530*/  FFMA R26, R27.reuse, 1.4426950216293334961, -R26 ;  /* 0x3fb8aa3b1b1a7823 */ /* 0x040fe2000000081a */
[----:B----4-:R-:W-:Y:S01]  /*0540*/  FFMA R18, R18, R20, R17 ;  /* 0x0000001412127223 */ /* 0x010fe20000000011 */
[----:B------:R-:W-:Y:S02]  /*0550*/  FFMA.RM R17, R28, R15, 12582913 ;  /* 0x4b4000011c117423 */ /* 0x000fe4000000400f */
[----:B------:R-:W-:Y:S01]  /*0560*/  FFMA R27, R27, 1.925963033500011079e-08, R26 ;  /* 0x32a570601b1b7823 */ /* 0x000fe2000000001a */
[----:B------:R-:W-:Y:S01]  /*0570*/  FFMA.SAT R26, R25, R14, 0.5 ;  /* 0x3f000000191a7423 */ /* 0x000fe2000000200e */
[----:B------:R-:W-:-:S04]  /*0580*/  FADD R20, R17, -12583039 ;  /* 0xcb40007f11147421 */ /* 0x000fc80000000000 */
[----:B------:R-:W-:Y:S01]  /*0590*/  FFMA R24, R23, 1.4426950216293334961, -R20 ;  /* 0x3fb8aa3b17187823 */ /* 0x000fe20000000814 */
[----:B------:R-:W-:-:S04]  /*05a0*/  FFMA.RM R20, R26, R15, 12582913 ;  /* 0x4b4000011a147423 */ /* 0x000fc8000000400f */
[----:B------:R-:W-:-:S04]  /*05b0*/  FADD R26, R20, -12583039 ;  /* 0xcb40007f141a7421 */ /* 0x000fc80000000000 */
[----:B------:R-:W-:-:S04]  /*05c0*/  FFMA R26, R25, 1.4426950216293334961, -R26 ;  /* 0x3fb8aa3b191a7823 */ /* 0x000fc8000000081a */
[----:B------:R-:W-:Y:S01]  /*05d0*/  FFMA R25, R25, 1.925963033500011079e-08, R26 ;  /* 0x32a5706019197823 */ /* 0x000fe2000000001a */
[----:B------:R-:W-:Y:S01]  /*05e0*/  FFMA R24, R23, 1.925963033500011079e-08, R24 ;  /* 0x32a5706017187823 */ /* 0x000fe20000000018 */
[----:B------:R-:W1:Y:S01]  /*05f0*/  MUFU.EX2 R27, R27 ;  /* 0x0000001b001b7308 */ /* 0x000e620000000800 */
[----:B------:R-:W-:-:S07]  /*0600*/  IADD3 R12, P0, PT, R12, -0x8, RZ ;  /* 0xfffffff80c0c7810 */ /* 0x000fce0007f1e0ff */
[----:B------:R-:W4:Y:S01]  /*0610*/  MUFU.EX2 R24, R24 ;  /* 0x0000001800187308 */ /* 0x000f220000000800 */
[----:B------:R-:W-:Y:S02]  /*0620*/  SHF.L.U32 R29, R16, 0x17, RZ ;  /* 0x00000017101d7819 */ /* 0x000fe400000006ff */
[----:B------:R-:W-:-:S05]  /*0630*/  IADD3.X R13, PT, PT, R13, -0x1, RZ, P0, !PT ;  /* 0xffffffff0d0d7810 */ /* 0x000fca00007fe4ff */
[----:B------:R-:W5:Y:S01]  /*0640*/  MUFU.EX2 R25, R25 ;  /* 0x0000001900197308 */ /* 0x000f620000000800 */
[----:B------:R-:W-:Y:S01]  /*0650*/  ISETP.NE.U32.AND P0, PT, R12, RZ, PT ;  /* 0x000000ff0c00720c */ /* 0x000fe20003f05070 */
[----:B-1----:R-:W-:-:S03]  /*0660*/  FFMA R29, R29, R27, R18 ;  /* 0x0000001b1d1d7223 */ /* 0x002fc60000000012 */
[----:B------:R-:W-:Y:S02]  /*0670*/  ISETP.NE.AND.EX P0, PT, R13, RZ, PT, P0 ;  /* 0x000000ff0d00720c */ /* 0x000fe40003f05300 */
[----:B0-----:R-:W-:-:S05]  /*0680*/  IADD3 R6, P1, PT, R6, 0x20, RZ ;  /* 0x0000002006067810 */ /* 0x001fca0007f3e0ff */
[----:B------:R-:W-:Y:S02]  /*0690*/  IMAD.X R7, RZ, RZ, R7, P1 ;  /* 0x000000ffff077224 */ /* 0x000fe400008e0607 */
[----:B--2---:R-:W-:-:S04]  /*06a0*/  FFMA.SAT R26, R21, R14, 0.5 ;  /* 0x3f000000151a7423 */ /* 0x004fc8000000200e */
[----:B------:R-:W-:-:S04]  /*06b0*/  FFMA.RM R23, R26, R15, 12582913 ;  /* 0x4b4000011a177423 */ /* 0x000fc8000000400f */
[----:B------:R-:W-:-:S04]  /*06c0*/  FADD R26, R23, -12583039 ;  /* 0xcb40007f171a7421 */ /* 0x000fc80000000000 */
[----:B------:R-:W-:-:S04]  /*06d0*/  FFMA R26, R21, 1.4426950216293334961, -R26 ;  /* 0x3fb8aa3b151a7823 */ /* 0x000fc8000000081a */
[----:B------:R-:W-:Y:S01]  /*06e0*/  FFMA R21, R21, 1.925963033500011079e-08, R26 ;  /* 0x32a5706015157823 */ /* 0x000fe2000000001a */
[----:B---3--:R-:W-:-:S04]  /*06f0*/  FFMA.SAT R14, R19, R14, 0.5 ;  /* 0x3f000000130e7423 */ /* 0x008fc8000000200e */
[----:B------:R-:W-:-:S04]  /*0700*/  FFMA.RM R15, R14, R15, 12582913 ;  /* 0x4b4000010e0f7423 */ /* 0x000fc8000000400f */
[----:B------:R-:W-:-:S04]  /*0710*/  FADD R14, R15, -12583039 ;  /* 0xcb40007f0f0e7421 */ /* 0x000fc80000000000 */
[C---:B------:R-:W-:Y:S01]  /*0720*/  FFMA R14, R19.reuse, 1.4426950216293334961, -R14 ;  /* 0x3fb8aa3b130e7823 */ /* 0x040fe2000000080e */
[----:B------:R-:W0:Y:S03]  /*0730*/  MUFU.EX2 R21, R21 ;  /* 0x0000001500157308 */ /* 0x000e260000000800 */
[----:B------:R-:W-:Y:S01]  /*0740*/  FFMA R16, R19, 1.925963033500011079e-08, R14 ;  /* 0x32a5706013107823 */ /* 0x000fe2000000000e */
[----:B------:R-:W-:-:S04]  /*0750*/  IMAD.SHL.U32 R14, R17, 0x800000, RZ ;  /* 0x00800000110e7824 */ /* 0x000fc800078e00ff */
[----:B------:R-:W1:Y:S01]  /*0760*/  MUFU.EX2 R17, R16 ;  /* 0x0000001000117308 */ /* 0x000e620000000800 */
[----:B------:R-:W-:Y:S01]  /*0770*/  SHF.L.U32 R19, R20, 0x17, RZ ;  /* 0x0000001714137819 */ /* 0x000fe200000006ff */
[----:B----4-:R-:W-:Y:S01]  /*0780*/  FFMA R14, R14, R24, R29 ;  /* 0x000000180e0e7223 */ /* 0x010fe2000000001d */
[----:B------:R-:W-:-:S03]  /*0790*/  SHF.L.U32 R23, R23, 0x17, RZ ;  /* 0x0000001717177819 */ /* 0x000fc600000006ff */
[----:B-----5:R-:W-:Y:S01]  /*07a0*/  FFMA R14, R19, R25, R14 ;  /* 0x00000019130e7223 */ /* 0x020fe2000000000e */
[----:B------:R-:W-:-:S03]  /*07b0*/  SHF.L.U32 R15, R15, 0x17, RZ ;  /* 0x000000170f0f7819 */ /* 0x000fc600000006ff */
[----:B0-----:R-:W-:-:S04]  /*07c0*/  FFMA R14, R23, R21, R14 ;  /* 0x00000015170e7223 */ /* 0x001fc8000000000e */
[----:B-1----:R-:W-:Y:S01]  /*07d0*/  FFMA R17, R15, R17, R14 ;  /* 0x000000110f117223 */ /* 0x002fe2000000000e */
[----:B------:R-:W-:Y:S06]  /*07e0*/  @P0 BRA `(.L_x_29) ;  /* 0xfffffff800bc0947 */ /* 0x000fec000383ffff */
.L_x_28:
[----:B------:R-:W0:Y:S01]  /*07f0*/  LDCU.64 UR10, c[0x0][0x380] ;  /* 0x00007000ff0a77ac */ /* 0x000e220008000a00 */
[----:B------:R-:W-:-:S04]  /*0800*/  UISETP.NE.U32.AND UP0, UPT, UR8, URZ, UPT ;  /* 0x000000ff0800728c */ /* 0x000fc8000bf05070 */
[----:B------:R-:W-:Y:S01]  /*0810*/  UISETP.NE.AND.EX UP0, UPT, URZ, URZ, UPT, UP0 ;  /* 0x000000ffff00728c */ /* 0x000fe2000bf05300 */
[----:B0-----:R-:W-:Y:S02]  /*0820*/  IMAD R11, R11, UR10, RZ ;  /* 0x0000000a0b0b7c24 */ /* 0x001fe4000f8e02ff */
[----:B------:R-:W-:-:S04]  /*0830*/  IMAD.WIDE.U32 R2, R4, UR10, R2 ;  /* 0x0000000a04027c25 */ /* 0x000fc8000f8e0002 */
[----:B------:R-:W-:-:S05]  /*0840*/  IMAD R11, R4, UR11, R11 ;  /* 0x0000000b040b7c24 */ /* 0x000fca000f8e020b */
[----:B------:R-:W-:Y:S01]  /*0850*/  IADD3 R4, PT, PT, R3, R11, RZ ;  /* 0x0000000b03047210 */ /* 0x000fe20007ffe0ff */
[----:B------:R-:W-:Y:S06]  /*0860*/  BRA.U !UP0, `(.L_x_30) ;  /* 0x0000000508e47547 */ /* 0x000fec000b800000 */
[----:B------:R-:W-:Y:S02]  /*0870*/  UISETP.GE.U32.AND UP1, UPT, UR8, 0x4, UPT ;  /* 0x000000040800788c */ /* 0x000fe4000bf26070 */
[----:B------:R-:W-:Y:S02]  /*0880*/  ULOP3.LUT UR5, UR4, 0x3, URZ, 0xc0, !UPT ;  /* 0x0000000304057892 */ /* 0x000fe4000f8ec0ff */
[----:B------:R-:W-:Y:S02]  /*0890*/  UISETP.GE.U32.AND.EX UP1, UPT, URZ, URZ, UPT, UP1 ;  /* 0x000000ffff00728c */ /* 0x000fe4000bf26110 */
[----:B------:R-:W-:-:S04]  /*08a0*/  UISETP.NE.U32.AND UP0, UPT, UR5, URZ, UPT ;  /* 0x000000ff0500728c */ /* 0x000fc8000bf05070 */
[----:B------:R-:W-:-:S03]  /*08b0*/  UISETP.NE.AND.EX UP0, UPT, URZ, URZ, UPT, UP0 ;  /* 0x000000ffff00728c */ /* 0x000fc6000bf05300 */
[----:B------:R-:W-:Y:S08]  /*08c0*/  BRA.U !UP1, `(.L_x_31) ;  /* 0x0000000109f87547 */ /* 0x000ff0000b800000 */
[C---:B------:R-:W-:Y:S02]  /*08d0*/  SHF.L.U32 R19, R9.reuse, 0x2, RZ ;  /* 0x0000000209137819 */ /* 0x040fe400000006ff */
[----:B------:R-:W-:Y:S02]  /*08e0*/  SHF.L.U64.HI R21, R9, 0x2, R10 ;  /* 0x0000000209157819 */ /* 0x000fe4000001020a */
[C---:B------:R-:W-:Y:S02]  /*08f0*/  IADD3 R11, P1, PT, R19.reuse, 0x4, RZ ;  /* 0x00000004130b7810 */ /* 0x040fe40007f3e0ff */
[----:B------:R-:W-:Y:S02]  /*0900*/  IADD3 R14, P0, PT, R19, R2, RZ ;  /* 0x00000002130e7210 */ /* 0x000fe40007f1e0ff */
[----:B------:R-:W-:Y:S01]  /*0910*/  LOP3.LUT R11, R11, 0xfffffffc, RZ, 0xc0, !PT ;  /* 0xfffffffc0b0b7812 */ /* 0x000fe200078ec0ff */
[----:B------:R-:W-:Y:S01]  /*0920*/  IMAD.X R7, RZ, RZ, R21, P1 ;  /* 0x000000ffff077224 */ /* 0x000fe200008e0615 */
[----:B------:R-:W-:-:S02]  /*0930*/  IADD3.X R15, PT, PT, R21, R4, RZ, P0, !PT ;  /* 0x00000004150f7210 */ /* 0x000fc400007fe4ff */
[----:B------:R-:W-:Y:S02]  /*0940*/  IADD3 R13, P1, PT, R19, 0x8, RZ ;  /* 0x00000008130d7810 */ /* 0x000fe40007f3e0ff */
[----:B------:R-:W-:Y:S01]  /*0950*/  IADD3 R10, P0, PT, R11, R2, RZ ;  /* 0x000000020b0a7210 */ /* 0x000fe20007f1e0ff */
[----:B------:R-:W2:Y:S01]  /*0960*/  LDG.E R14, desc[UR6][R14.64] ;  /* 0x000000060e0e7981 */ /* 0x000ea2000c1e1900 */
[----:B------:R-:W-:Y:S02]  /*0970*/  LOP3.LUT R7, R7, 0x3, RZ, 0xc0, !PT ;  /* 0x0000000307077812 */ /* 0x000fe400078ec0ff */
[----:B------:R-:W-:Y:S02]  /*0980*/  LOP3.LUT R13, R13, 0xfffffffc, RZ, 0xc0, !PT ;  /* 0xfffffffc0d0d7812 */ /* 0x000fe400078ec0ff */
[----:B------:R-:W-:Y:S02]  /*0990*/  IADD3.X R5, PT, PT, RZ, R21, RZ, P1, !PT ;  /* 0x00000015ff057210 */ /* 0x000fe40000ffe4ff */
[----:B------:R-:W-:-:S02]  /*09a0*/  IADD3.X R11, PT, PT, R7, R4, RZ, P0, !PT ;  /* 0x00000004070b7210 */ /* 0x000fc400007fe4ff */
[----:B------:R-:W-:Y:S02]  /*09b0*/  IADD3 R19, P1, PT, R19, 0xc, RZ ;  /* 0x0000000c13137810 */ /* 0x000fe40007f3e0ff */
[-C--:B------:R-:W-:Y:S02]  /*09c0*/  IADD3 R12, P0, PT, R13, R2.reuse, RZ ;  /* 0x000000020d0c7210 */ /* 0x080fe40007f1e0ff */
[----:B------:R-:W-:Y:S01]  /*09d0*/  LOP3.LUT R5, R5, 0x3, RZ, 0xc0, !PT ;  /* 0x0000000305057812 */ /* 0x000fe200078ec0ff */
[----:B------:R-:W3:Y:S01]  /*09e0*/  LDG.E R11, desc[UR6][R10.64] ;  /* 0x000000060a0b7981 */ /* 0x000ee2000c1e1900 */
[----:B------:R-:W-:Y:S02]  /*09f0*/  LOP3.LUT R19, R19, 0xfffffffc, RZ, 0xc0, !PT ;  /* 0xfffffffc13137812 */ /* 0x000fe400078ec0ff */
[----:B------:R-:W-:Y:S01]  /*0a00*/  IADD3.X R7, PT, PT, RZ, R21, RZ, P1, !PT ;  /* 0x00000015ff077210 */ /* 0x000fe20000ffe4ff */
[----:B------:R-:W-:Y:S01]  /*0a10*/  IMAD.X R13, R5, 0x1, R4, P0 ;  /* 0x00000001050d7824 */ /* 0x000fe200000e0604 */
[----:B------:R-:W-:-:S02]  /*0a20*/  IADD3 R18, P0, PT, R19, R2, RZ ;  /* 0x0000000213127210 */ /* 0x000fc40007f1e0ff */
[----:B------:R-:W-:Y:S02]  /*0a30*/  LOP3.LUT R7, R7, 0x3, RZ, 0xc0, !PT ;  /* 0x0000000307077812 */ /* 0x000fe400078ec0ff */
[----:B------:R-:W4:Y:S02]  /*0a40*/  LDG.E R5, desc[UR6][R12.64] ;  /* 0x000000060c057981 */ /* 0x000f24000c1e1900 */
[----:B------:R-:W-:-:S05]  /*0a50*/  IADD3.X R19, PT, PT, R7, R4, RZ, P0, !PT ;  /* 0x0000000407137210 */ /* 0x000fca00007fe4ff */
[----:B------:R-:W5:Y:S01]  /*0a60*/  LDG.E R6, desc[UR6][R18.64] ;  /* 0x0000000612067981 */ /* 0x000f62000c1e1900 */
[----:B------:R-:W-:Y:S01]  /*0a70*/  HFMA2 R21, -RZ, RZ, 3.7421875, 0 ;  /* 0x437c0000ff157431 */ /* 0x000fe200000001ff */
[----:B------:R-:W-:Y:S01]  /*0a80*/  MOV R20, 0x3bbb989d ;  /* 0x3bbb989d00147802 */ /* 0x000fe20000000f00 */
[----:B------:R-:W-:-:S04]  /*0a90*/  VIADD R9, R9, 0x4 ;  /* 0x0000000409097836 */ /* 0x000fc80000000000 */
[----:B--2---:R-:W-:-:S04]  /*0aa0*/  FFMA.SAT R7, R14, R20, 0.5 ;  /* 0x3f0000000e077423 */ /* 0x004fc80000002014 */
[----:B------:R-:W-:Y:S01]  /*0ab0*/  FFMA.RM R7, R7, R21, 12582913 ;  /* 0x4b40000107077423 */ /* 0x000fe20000004015 */
[----:B---3--:R-:W-:-:S04]  /*0ac0*/  FFMA.SAT R10, R11, R20, 0.5 ;  /* 0x3f0000000b0a7423 */ /* 0x008fc80000002014 */
[----:B------:R-:W-:Y:S01]  /*0ad0*/  FFMA.RM R10, R10, R21, 12582913 ;  /* 0x4b4000010a0a7423 */ /* 0x000fe20000004015 */
[----:B------:R-:W-:-:S03]  /*0ae0*/  FADD R15, R7, -12583039 ;  /* 0xcb40007f070f7421 */ /* 0x000fc60000000000 */
[----:B------:R-:W-:Y:S01]  /*0af0*/  FADD R16, R10, -12583039 ;  /* 0xcb40007f0a107421 */ /* 0x000fe20000000000 */
[-C--:B----4-:R-:W-:Y:S01]  /*0b00*/  FFMA.SAT R12, R5, R20.reuse, 0.5 ;  /* 0x3f000000050c7423 */ /* 0x090fe20000002014 */
[----:B------:R-:W-:Y:S02]  /*0b10*/  FFMA R15, R14, 1.4426950216293334961, -R15 ;  /* 0x3fb8aa3b0e0f7823 */ /* 0x000fe4000000080f */
[C---:B------:R-:W-:Y:S01]  /*0b20*/  FFMA R16, R11.reuse, 1.4426950216293334961, -R16 ;  /* 0x3fb8aa3b0b107823 */ /* 0x040fe20000000810 */
[-C--:B------:R-:W-:Y:S01]  /*0b30*/  FFMA.RM R12, R12, R21.reuse, 12582913 ;  /* 0x4b4000010c0c7423 */ /* 0x080fe20000004015 */
[----:B-----5:R-:W-:Y:S02]  /*0b40*/  FFMA.SAT R13, R6, R20, 0.5 ;  /* 0x3f000000060d7423 */ /* 0x020fe40000002014 */
[----:B------:R-:W-:Y:S01]  /*0b50*/  FFMA R16, R11, 1.925963033500011079e-08, R16 ;  /* 0x32a570600b107823 */ /* 0x000fe20000000010 */
[----:B------:R-:W-:Y:S01]  /*0b60*/  FFMA R14, R14, 1.925963033500011079e-08, R15 ;  /* 0x32a570600e0e7823 */ /* 0x000fe2000000000f */
[----:B------:R-:W-:Y:S01]  /*0b70*/  FADD R18, R12, -12583039 ;  /* 0xcb40007f0c127421 */ /* 0x000fe20000000000 */
[----:B------:R-:W-:-:S03]  /*0b80*/  FFMA.RM R11, R13, R21, 12582913 ;  /* 0x4b4000010d0b7423 */ /* 0x000fc60000004015 */
[----:B------:R-:W-:Y:S01]  /*0b90*/  FFMA R18, R5, 1.4426950216293334961, -R18 ;  /* 0x3fb8aa3b05127823 */ /* 0x000fe20000000812 */
[----:B------:R-:W-:Y:S01]  /*0ba0*/  FADD R13, R11, -12583039 ;  /* 0xcb40007f0b0d7421 */ /* 0x000fe20000000000 */
[----:B------:R-:W0:Y:S02]  /*0bb0*/  MUFU.EX2 R14, R14 ;  /* 0x0000000e000e7308 */ /* 0x000e240000000800 */
[----:B------:R-:W-:Y:S01]  /*0bc0*/  FFMA R18, R5, 1.925963033500011079e-08, R18 ;  /* 0x32a5706005127823 */ /* 0x000fe20000000012 */
[----:B------:R-:W-:-:S05]  /*0bd0*/  FFMA R13, R6, 1.4426950216293334961, -R13 ;  /* 0x3fb8aa3b060d7823 */ /* 0x000fca000000080d */
[----:B------:R-:W1:Y:S01]  /*0be0*/  MUFU.EX2 R16, R16 ;  /* 0x0000001000107308 */ /* 0x000e620000000800 */
[----:B------:R-:W-:Y:S01]  /*0bf0*/  FFMA R13, R6, 1.925963033500011079e-08, R13 ;  /* 0x32a57060060d7823 */ /* 0x000fe2000000000d */
[----:B------:R-:W-:-:S06]  /*0c00*/  IMAD.SHL.U32 R6, R7, 0x800000, RZ ;  /* 0x0080000007067824 */ /* 0x000fcc00078e00ff */
[----:B------:R-:W2:Y:S01]  /*0c10*/  MUFU.EX2 R18, R18 ;  /* 0x0000001200127308 */ /* 0x000ea20000000800 */
[----:B------:R-:W-:Y:S01]  /*0c20*/  SHF.L.U32 R5, R10, 0x17, RZ ;  /* 0x000000170a057819 */ /* 0x000fe200000006ff */
[----:B0-----:R-:W-:-:S06]  /*0c30*/  FFMA R6, R6, R14, R17 ;  /* 0x0000000e06067223 */ /* 0x001fcc0000000011 */
[----:B------:R-:W0:Y:S01]  /*0c40*/  MUFU.EX2 R13, R13 ;  /* 0x0000000d000d7308 */ /* 0x000e220000000800 */
[----:B------:R-:W-:Y:S01]  /*0c50*/  SHF.L.U32 R12, R12, 0x17, RZ ;  /* 0x000000170c0c7819 */ /* 0x000fe200000006ff */
[----:B-1----:R-:W-:Y:S01]  /*0c60*/  FFMA R5, R5, R16, R6 ;  /* 0x0000001005057223 */ /* 0x002fe20000000006 */
[----:B------:R-:W-:Y:S02]  /*0c70*/  SHF.L.U32 R6, R11, 0x17, RZ ;  /* 0x000000170b067819 */ /* 0x000fe400000006ff */
[----:B------:R-:W-:Y:S01]  /*0c80*/  MOV R10, RZ ;  /* 0x000000ff000a7202 */ /* 0x000fe20000000f00 */
[----:B--2---:R-:W-:-:S04]  /*0c90*/  FFMA R5, R12, R18, R5 ;  /* 0x000000120c057223 */ /* 0x004fc80000000005 */
[----:B0-----:R-:W-:-:S07]  /*0ca0*/  FFMA R17, R6, R13, R5 ;  /* 0x0000000d06117223 */ /* 0x001fce0000000005 */
.L_x_31:
[----:B------:R-:W-:Y:S05]  /*0cb0*/  BRA.U !UP0, `(.L_x_30) ;  /* 0x0000000108d07547 */ /* 0x000fea000b800000 */
[----:B------:R-:W-:Y:S02]  /*0cc0*/  UISETP.NE.U32.AND UP1, UPT, UR5, 0x1, UPT ;  /* 0x000000010500788c */ /* 0x000fe4000bf25070 */
[----:B------:R-:W-:Y:S02]  /*0cd0*/  ULOP3.LUT UR4, UR4, 0x1, URZ, 0xc0, !UPT ;  /* 0x0000000104047892 */ /* 0x000fe4000f8ec0ff */
[----:B------:R-:W-:Y:S02]  /*0ce0*/  UISETP.NE.AND.EX UP1, UPT, URZ, URZ, UPT, UP1 ;  /* 0x000000ffff00728c */ /* 0x000fe4000bf25310 */
[----:B------:R-:W-:-:S04]  /*0cf0*/  UISETP.NE.U32.AND UP0, UPT, UR4, 0x1, UPT ;  /* 0x000000010400788c */ /* 0x000fc8000bf05070 */
[----:B------:R-:W-:-:S03]  /*0d00*/  UISETP.NE.U32.AND.EX UP0, UPT, URZ, URZ, UPT, UP0 ;  /* 0x000000ffff00728c */ /* 0x000fc6000bf05100 */
[----:B------:R-:W-:Y:S08]  /*0d10*/  BRA.U !UP1, `(.L_x_32) ;  /* 0x0000000109807547 */ /* 0x000ff0000b800000 */
[C---:B------:R-:W-:Y:S02]  /*0d20*/  SHF.L.U32 R7, R9.reuse, 0x2, RZ ;  /* 0x0000000209077819 */ /* 0x040fe400000006ff */
[----:B------:R-:W-:Y:S02]  /*0d30*/  SHF.L.U64.HI R5, R9, 0x2, R10 ;  /* 0x0000000209057819 */ /* 0x000fe4000001020a */
[C---:B------:R-:W-:Y:S02]  /*0d40*/  IADD3 R6, P0, PT, R7.reuse, R2, RZ ;  /* 0x0000000207067210 */ /* 0x040fe40007f1e0ff */
[----:B------:R-:W-:Y:S02]  /*0d50*/  IADD3 R10, P1, PT, R7, 0x4, RZ ;  /* 0x00000004070a7810 */ /* 0x000fe40007f3e0ff */
[----:B------:R-:W-:Y:S02]  /*0d60*/  IADD3.X R7, PT, PT, R5, R4, RZ, P0, !PT ;  /* 0x0000000405077210 */ /* 0x000fe400007fe4ff */
[----:B------:R-:W-:-:S02]  /*0d70*/  LOP3.LUT R11, R10, 0xfffffffc, RZ, 0xc0, !PT ;  /* 0xfffffffc0a0b7812 */ /* 0x000fc400078ec0ff */
[----:B------:R-:W-:Y:S01]  /*0d80*/  IADD3.X R5, PT, PT, RZ, R5, RZ, P1, !PT ;  /* 0x00000005ff057210 */ /* 0x000fe20000ffe4ff */
[----:B------:R-:W2:Y:S01]  /*0d90*/  LDG.E R6, desc[UR6][R6.64] ;  /* 0x0000000606067981 */ /* 0x000ea2000c1e1900 */
[----:B------:R-:W-:Y:S02]  /*0da0*/  IADD3 R10, P0, PT, R11, R2, RZ ;  /* 0x000000020b0a7210 */ /* 0x000fe40007f1e0ff */
[----:B------:R-:W-:-:S05]  /*0db0*/  LOP3.LUT R5, R5, 0x3, RZ, 0xc0, !PT ;  /* 0x0000000305057812 */ /* 0x000fca00078ec0ff */
[----:B------:R-:W-:-:S05]  /*0dc0*/  IMAD.X R11, R5, 0x1, R4, P0 ;  /* 0x00000001050b7824 */ /* 0x000fca00000e0604 */
[----:B------:R-:W3:Y:S01]  /*0dd0*/  LDG.E R10, desc[UR6][R10.64] ;  /* 0x000000060a0a7981 */ /* 0x000ee2000c1e1900 */
[----:B------:R-:W-:Y:S01]  /*0de0*/  HFMA2 R5, -RZ, RZ, 0.96630859375, -0.0022525787353515625 ;  /* 0x3bbb989dff057431 */ /* 0x000fe200000001ff */
[----:B------:R-:W-:Y:S01]  /*0df0*/  MOV R13, 0x437c0000 ;  /* 0x437c0000000d7802 */ /* 0x000fe20000000f00 */
[----:B------:R-:W-:-:S03]  /*0e00*/  VIADD R9, R9, 0x2 ;  /* 0x0000000209097836 */ /* 0x000fc60000000000 */
[----:B--2---:R-:W-:-:S04]  /*0e10*/  FFMA.SAT R12, R6, R5, 0.5 ;  /* 0x3f000000060c7423 */ /* 0x004fc80000002005 */
[----:B------:R-:W-:-:S04]  /*0e20*/  FFMA.RM R12, R12, R13, 12582913 ;  /* 0x4b4000010c0c7423 */ /* 0x000fc8000000400d */
[----:B------:R-:W-:Y:S01]  /*0e30*/  FADD R15, R12, -12583039 ;  /* 0xcb40007f0c0f7421 */ /* 0x000fe20000000000 */
[----:B---3--:R-:W-:-:S04]  /*0e40*/  FFMA.SAT R14, R10, R5, 0.5 ;  /* 0x3f0000000a0e7423 */ /* 0x008fc80000002005 */
[----:B------:R-:W-:Y:S01]  /*0e50*/  FFMA.RM R14, R14, R13, 12582913 ;  /* 0x4b4000010e0e7423 */ /* 0x000fe2000000400d */
[----:B------:R-:W-:-:S03]  /*0e60*/  FFMA R15, R6, 1.4426950216293334961, -R15 ;  /* 0x3fb8aa3b060f7823 */ /* 0x000fc6000000080f */
[----:B------:R-:W-:Y:S01]  /*0e70*/  FADD R5, R14, -12583039 ;  /* 0xcb40007f0e057421 */ /* 0x000fe20000000000 */
[----:B------:R-:W-:-:S03]  /*0e80*/  FFMA R15, R6, 1.925963033500011079e-08, R15 ;  /* 0x32a57060060f7823 */ /* 0x000fc6000000000f */
[----:B------:R-:W-:-:S04]  /*0e90*/  FFMA R5, R10, 1.4426950216293334961, -R5 ;  /* 0x3fb8aa3b0a057823 */ /* 0x000fc80000000805 */
[----:B------:R-:W-:Y:S01]  /*0ea0*/  FFMA R5, R10, 1.925963033500011079e-08, R5 ;  /* 0x32a570600a057823 */ /* 0x000fe20000000005 */
[----:B------:R-:W0:Y:S08]  /*0eb0*/  MUFU.EX2 R15, R15 ;  /* 0x0000000f000f7308 */ /* 0x000e300000000800 */
[----:B------:R-:W1:Y:S01]  /*0ec0*/  MUFU.EX2 R5, R5 ;  /* 0x0000000500057308 */ /* 0x000e620000000800 */
[----:B------:R-:W-:-:S02]  /*0ed0*/  SHF.L.U32 R12, R12, 0x17, RZ ;  /* 0x000000170c0c7819 */ /* 0x000fc400000006ff */
[----:B------:R-:W-:Y:S01]  /*0ee0*/  SHF.L.U32 R7, R14, 0x17, RZ ;  /* 0x000000170e077819 */ /* 0x000fe200000006ff */
[----:B------:R-:W-:Y:S02]  /*0ef0*/  HFMA2 R10, -RZ, RZ, 0, 0 ;  /* 0x00000000ff0a7431 */ /* 0x000fe400000001ff */
[----:B0-----:R-:W-:-:S04]  /*0f00*/  FFMA R12, R12, R15, R17 ;  /* 0x0000000f0c0c7223 */ /* 0x001fc80000000011 */
[----:B-1----:R-:W-:-:S07]  /*0f10*/  FFMA R17, R7, R5, R12 ;  /* 0x0000000507117223 */ /* 0x002fce000000000c */
.L_x_32:
[----:B------:R-:W-:Y:S05]  /*0f20*/  BRA.U UP0, `(.L_x_30) ;  /* 0x0000000100347547 */ /* 0x000fea000b800000 */
[----:B------:R-:W-:-:S04]  /*0f30*/  LEA R6, P0, R9, R2, 0x2 ;  /* 0x0000000209067211 */ /* 0x000fc800078010ff */
[----:B------:R-:W-:-:S05]  /*0f40*/  LEA.HI.X R7, R9, R4, R10, 0x2, P0 ;  /* 0x0000000409077211 */ /* 0x000fca00000f140a */
[----:B------:R-:W2:Y:S01]  /*0f50*/  LDG.E R6, desc[UR6][R6.64] ;  /* 0x0000000606067981 */ /* 0x000ea2000c1e1900 */
[----:B------:R-:W-:Y:S01]  /*0f60*/  HFMA2 R10, -RZ, RZ, 3.7421875, 0 ;  /* 0x437c0000ff0a7431 */ /* 0x000fe200000001ff */
[----:B------:R-:W-:-:S05]  /*0f70*/  MOV R5, 0x3bbb989d ;  /* 0x3bbb989d00057802 */ /* 0x000fca0000000f00 */
[----:B--2---:R-:W-:-:S04]  /*0f80*/  FFMA.SAT R5, R6, R5, 0.5 ;  /* 0x3f00000006057423 */ /* 0x004fc80000002005 */
[----:B------:R-:W-:-:S04]  /*0f90*/  FFMA.RM R5, R5, R10, 12582913 ;  /* 0x4b40000105057423 */ /* 0x000fc8000000400a */
[C---:B------:R-:W-:Y:S01]  /*0fa0*/  FADD R9, R5.reuse, -12583039 ;  /* 0xcb40007f05097421 */ /* 0x040fe20000000000 */
[----:B------:R-:W-:-:S03]  /*0fb0*/  SHF.L.U32 R10, R5, 0x17, RZ ;  /* 0x00000017050a7819 */ /* 0x000fc600000006ff */
[----:B------:R-:W-:-:S04]  /*0fc0*/  FFMA R9, R6, 1.4426950216293334961, -R9 ;  /* 0x3fb8aa3b06097823 */ /* 0x000fc80000000809 */
[----:B------:R-:W-:-:S06]  /*0fd0*/  FFMA R9, R6, 1.925963033500011079e-08, R9 ;  /* 0x32a5706006097823 */ /* 0x000fcc0000000009 */
[----:B------:R-:W0:Y:S02]  /*0fe0*/  MUFU.EX2 R9, R9 ;  /* 0x0000000900097308 */ /* 0x000e240000000800 */
[----:B0-----:R-:W-:-:S07]  /*0ff0*/  FFMA R17, R10, R9, R17 ;  /* 0x000000090a117223 */ /* 0x001fce0000000011 */
.L_x_30:
[----:B------:R-:W-:Y:S01]  /*1000*/  IMAD.SHL.U32 R7, R0, 0x4, RZ ;  /* 0x0000000400077824 */ /* 0x000fe200078e00ff */
[----:B------:R-:W-:-:S04]  /*1010*/  SHF.R.U32.HI R5, RZ, 0x1e, R0 ;  /* 0x0000001eff057819 */ /* 0x000fc80000011600 */
[----:B------:R-:W-:-:S04]  /*1020*/  IADD3 R2, P0, PT, R7, R2, RZ ;  /* 0x0000000207027210 */ /* 0x000fc80007f1e0ff */
[----:B------:R-:W-:-:S05]  /*1030*/  IADD3.X R3, PT, PT, R5, R4, RZ, P0, !PT ;  /* 0x0000000405037210 */ /* 0x000fca00007fe4ff */
[----:B------:R0:W2:Y:S01]  /*1040*/  LDG.E R2, desc[UR6][R2.64] ;  /* 0x0000000602027981 */ /* 0x0000a2000c1e1900 */
[----:B------:R-:W-:Y:S01]  /*1050*/  MOV R9, 0x3bbb989d ;  /* 0x3bbb989d00097802 */ /* 0x000fe20000000f00 */
[----:B------:R-:W0:Y:S01]  /*1060*/  MUFU.RCP R4, R17 ;  /* 0x0000001100047308 */ /* 0x000e220000001000 */
[----:B------:R-:W-:Y:S01]  /*1070*/  MOV R11, 0x437c0000 ;  /* 0x437c0000000b7802 */ /* 0x000fe20000000f00 */
[----:B------:R-:W-:Y:S01]  /*1080*/  BSSY.RECONVERGENT B0, `(.L_x_33) ;  /* 0x0000014000007945 */ /* 0x000fe20003800200 */
[----:B0-----:R-:W-:-:S04]  /*1090*/  FFMA R3, R4, -R17, 1 ;  /* 0x3f80000004037423 */ /* 0x001fc80000000811 */
[----:B------:R-:W-:Y:S01]  /*10a0*/  FFMA R3, R4, R3, R4 ;  /* 0x0000000304037223 */ /* 0x000fe20000000004 */
[----:B--2---:R-:W-:-:S04]  /*10b0*/  FFMA.SAT R0, R2, R9, 0.5 ;  /* 0x3f00000002007423 */ /* 0x004fc80000002009 */
[----:B------:R-:W-:-:S04]  /*10c0*/  FFMA.RM R0, R0, R11, 12582913 ;  /* 0x4b40000100007423 */ /* 0x000fc8000000400b */
[C---:B------:R-:W-:Y:S01]  /*10d0*/  FADD R9, R0.reuse, -12583039 ;  /* 0xcb40007f00097421 */ /* 0x040fe20000000000 */
[----:B------:R-:W-:-:S03]  /*10e0*/  SHF.L.U32 R0, R0, 0x17, RZ ;  /* 0x0000001700007819 */ /* 0x000fc600000006ff */
[----:B------:R-:W-:-:S04]  /*10f0*/  FFMA R9, R2, 1.4426950216293334961, -R9 ;  /* 0x3fb8aa3b02097823 */ /* 0x000fc80000000809 */
[----:B------:R-:W-:-:S06]  /*1100*/  FFMA R9, R2, 1.925963033500011079e-08, R9 ;  /* 0x32a5706002097823 */ /* 0x000fcc0000000009 */
[----:B------:R-:W0:Y:S02]  /*1110*/  MUFU.EX2 R9, R9 ;  /* 0x0000000900097308 */ /* 0x000e240000000800 */
[----:B0-----:R-:W-:-:S06]  /*1120*/  FMUL R0, R0, R9 ;  /* 0x0000000900007220 */ /* 0x001fcc0000400000 */
[----:B------:R-:W0:Y:S01]  /*1130*/  FCHK P0, R0, R17 ;  /* 0x0000001100007302 */ /* 0x000e220000000000 */
[----:B------:R-:W-:-:S04]  /*1140*/  FFMA R2, R0, R3, RZ ;  /* 0x0000000300027223 */ /* 0x000fc800000000ff */
[----:B------:R-:W-:-:S04]  /*1150*/  FFMA R4, R2, -R17, R0 ;  /* 0x8000001102047223 */ /* 0x000fc80000000000 */
[----:B------:R-:W-:Y:S01]  /*1160*/  FFMA R13, R3, R4, R2 ;  /* 0x00000004030d7223 */ /* 0x000fe20000000002 */
[----:B0-----:R-:W-:Y:S06]  /*1170*/  @!P0 BRA `(.L_x_34) ;  /* 0x0000000000108947 */ /* 0x001fec0003800000 */
[----:B------:R-:W-:Y:S01]  /*1180*/  IMAD.MOV.U32 R3, RZ, RZ, R17 ;  /* 0x000000ffff037224 */ /* 0x000fe200078e0011 */
[----:B------:R-:W-:-:S07]  /*1190*/  MOV R2, 0x11b0 ;  /* 0x000011b000027802 */ /* 0x000fce0000000f00 */
[----:B------:R-:W-:Y:S05]  /*11a0*/  CALL.REL.NOINC `($__internal_1_$__cuda_sm3x_div_rn_noftz_f32_slowpath) ;  /* 0x00000000004c7944 */ /* 0x000fea0003c00000 */
[----:B------:R-:W-:-:S07]  /*11b0*/  MOV R13, R0 ;  /* 0x00000000000d7202 */ /* 0x000fce0000000f00 */
.L_x_34:
[----:B------:R-:W-:Y:S05]  /*11c0*/  BSYNC.RECONVERGENT B0 ;  /* 0x0000000000007941 */ /* 0x000fea0003800200 */
.L_x_33:
        /* <DEDUP_REMOVED lines=13> */
[----:B------:R-:W-:-:S04]  /*12a0*/  IADD3 R2, P0, PT, R7, R8, RZ ;  /* 0x0000000807027210 */ /* 0x000fc80007f1e0ff */
[----:B------:R-:W-:-:S05]  /*12b0*/  IADD3.X R3, PT, PT, R5, R9, R3, P0, !PT ;  /* 0x0000000905037210 */ /* 0x000fca00007fe403 */
[----:B------:R-:W-:Y:S01]  /*12c0*/  STG.E desc[UR6][R2.64], R13 ;  /* 0x0000000d02007986 */ /* 0x000fe2000c101906 */
[----:B------:R-:W-:Y:S05]  /*12d0*/  EXIT ;  /* 0x000000000000794d */ /* 0x000fea0003800000 */
        .weak           $__internal_1_$__cuda_sm3x_div_rn_noftz_f32_slowpath
        .type           $__internal_1_$__cuda_sm3x_div_rn_noftz_f32_slowpath,@function
        .size           $__internal_1_$__cuda_sm3x_div_rn_noftz_f32_slowpath,(.L_x_87 - $__internal_1_$__cuda_sm3x_div_rn_noftz_f32_slowpath)
$__internal_1_$__cuda_sm3x_div_rn_noftz_f32_slowpath:
[----:B------:R-:W-:Y:S01]  /*12e0*/  SHF.R.U32.HI R6, RZ, 0x17, R3 ;  /* 0x00000017ff067819 */ /* 0x000fe20000011603 */
[----:B------:R-:W-:Y:S01]  /*12f0*/  BSSY.RECONVERGENT B1, `(.L_x_35) ;  /* 0x0000063000017945 */ /* 0x000fe20003800200 */
[--C-:B------:R-:W-:Y:S01]  /*1300*/  SHF.R.U32.HI R4, RZ, 0x17, R0.reuse ;  /* 0x00000017ff047819 */ /* 0x100fe20000011600 */
[----:B------:R-:W-:Y:S01]  /*1310*/  IMAD.MOV.U32 R9, RZ, RZ, R0 ;  /* 0x000000ffff097224 */ /* 0x000fe200078e0000 */
[----:B------:R-:W-:Y:S02]  /*1320*/  LOP3.LUT R15, R6, 0xff, RZ, 0xc0, !PT ;  /* 0x000000ff060f7812 */ /* 0x000fe400078ec0ff */
[----:B------:R-:W-:Y:S02]  /*1330*/  LOP3.LUT R6, R4, 0xff, RZ, 0xc0, !PT ;  /* 0x000000ff04067812 */ /* 0x000fe400078ec0ff */
[----:B------:R-:W-:Y:S02]  /*1340*/  IADD3 R11, PT, PT, R15, -0x1, RZ ;  /* 0xffffffff0f0b7810 */ /* 0x000fe40007ffe0ff */
[----:B------:R-:W-:-:S02]  /*1350*/  IADD3 R10, PT, PT, R6, -0x1, RZ ;  /* 0xffffffff060a7810 */ /* 0x000fc40007ffe0ff */
[----:B------:R-:W-:-:S04]  /*1360*/  ISETP.GT.U32.AND P0, PT, R11, 0xfd, PT ;  /* 0x000000fd0b00780c */ /* 0x000fc80003f04070 */
[----:B------:R-:W-:-:S13]  /*1370*/  ISETP.GT.U32.OR P0, PT, R10, 0xfd, P0 ;  /* 0x000000fd0a00780c */ /* 0x000fda0000704470 */
[----:B------:R-:W-:Y:S01]  /*1380*/  @!P0 MOV R4, RZ ;  /* 0x000000ff00048202 */ /* 0x000fe20000000f00 */
[----:B------:R-:W-:Y:S06]  /*1390*/  @!P0 BRA `(.L_x_36) ;  /* 0x00000000005c8947 */ /* 0x000fec0003800000 */
[----:B------:R-:W-:Y:S02]  /*13a0*/  FSETP.GTU.FTZ.AND P1, PT, |R3|, +INF , PT ;  /* 0x7f8000000300780b */ /* 0x000fe40003f3c200 */
[----:B------:R-:W-:-:S04]  /*13b0*/  FSETP.GTU.FTZ.AND P0, PT, |R0|, +INF , PT ;  /* 0x7f8000000000780b */ /* 0x000fc80003f1c200 */
[----:B------:R-:W-:-:S13]  /*13c0*/  PLOP3.LUT P0, PT, P0, P1, PT, 0xf8, 0x8f ;  /* 0x00000000008f781c */ /* 0x000fda0000703f70 */
[----:B------:R-:W-:Y:S05]  /*13d0*/  @P0 BRA `(.L_x_37) ;  /* 0x00000004004c0947 */ /* 0x000fea0003800000 */
[----:B------:R-:W-:-:S13]  /*13e0*/  LOP3.LUT P0, RZ, R3, 0x7fffffff, R9, 0xc8, !PT ;  /* 0x7fffffff03ff7812 */ /* 0x000fda000780c809 */
[----:B------:R-:W-:Y:S05]  /*13f0*/  @!P0 BRA `(.L_x_38) ;  /* 0x00000004003c8947 */ /* 0x000fea0003800000 */
[C---:B------:R-:W-:Y:S02]  /*1400*/  FSETP.NEU.FTZ.AND P2, PT, |R0|.reuse, +INF , PT ;  /* 0x7f8000000000780b */ /* 0x040fe40003f5d200 */
[----:B------:R-:W-:Y:S02]  /*1410*/  FSETP.NEU.FTZ.AND P1, PT, |R3|, +INF , PT ;  /* 0x7f8000000300780b */ /* 0x000fe40003f3d200 */
[----:B------:R-:W-:-:S11]  /*1420*/  FSETP.NEU.FTZ.AND P0, PT, |R0|, +INF , PT ;  /* 0x7f8000000000780b */ /* 0x000fd60003f1d200 */
[----:B------:R-:W-:Y:S05]  /*1430*/  @!P1 BRA !P2, `(.L_x_38) ;  /* 0x00000004002c9947 */ /* 0x000fea0005000000 */
[----:B------:R-:W-:-:S04]  /*1440*/  LOP3.LUT P2, RZ, R9, 0x7fffffff, RZ, 0xc0, !PT ;  /* 0x7fffffff09ff7812 */ /* 0x000fc8000784c0ff */
[----:B------:R-:W-:-:S13]  /*1450*/  PLOP3.LUT P1, PT, P1, P2, PT, 0x2f, 0xf2 ;  /* 0x0000000000f2781c */ /* 0x000fda0000f24577 */
[----:B------:R-:W-:Y:S05]  /*1460*/  @P1 BRA `(.L_x_39) ;  /* 0x0000000400181947 */ /* 0x000fea0003800000 */
[----:B------:R-:W-:-:S04]  /*1470*/  LOP3.LUT P1, RZ, R3, 0x7fffffff, RZ, 0xc0, !PT ;  /* 0x7fffffff03ff7812 */ /* 0x000fc8000782c0ff */
[----:B------:R-:W-:-:S13]  /*1480*/  PLOP3.LUT P0, PT, P0, P1, PT, 0x2f, 0xf2 ;  /* 0x0000000000f2781c */ /* 0x000fda0000702577 */
[----:B------:R-:W-:Y:S05]  /*1490*/  @P0 BRA `(.L_x_40) ;  /* 0x0000000400000947 */ /* 0x000fea0003800000 */
[----:B------:R-:W-:Y:S02]  /*14a0*/  ISETP.GE.AND P0, PT, R10, RZ, PT ;  /* 0x000000ff0a00720c */ /* 0x000fe40003f06270 */
[----:B------:R-:W-:-:S11]  /*14b0*/  ISETP.GE.AND P1, PT, R11, RZ, PT ;  /* 0x000000ff0b00720c */ /* 0x000fd60003f26270 */
[----:B------:R-:W-:Y:S01]  /*14c0*/  @P0 MOV R4, RZ ;  /* 0x000000ff00040202 */ /* 0x000fe20000000f00 */
[----:B------:R-:W-:Y:S01]  /*14d0*/  @!P0 FFMA R9, R0, 1.84467440737095516160e+19, RZ ;  /* 0x5f80000000098823 */ /* 0x000fe200000000ff */
[----:B------:R-:W-:Y:S01]  /*14e0*/  @!P0 MOV R4, 0xffffffc0 ;  /* 0xffffffc000048802 */ /* 0x000fe20000000f00 */
[----:B------:R-:W-:-:S03]  /*14f0*/  @!P1 FFMA R3, R3, 1.84467440737095516160e+19, RZ ;  /* 0x5f80000003039823 */ /* 0x000fc600000000ff */
[----:B------:R-:W-:-:S07]  /*1500*/  @!P1 IADD3 R4, PT, PT, R4, 0x40, RZ ;  /* 0x0000004004049810 */ /* 0x000fce0007ffe0ff */
.L_x_36:
[----:B------:R-:W-:Y:S01]  /*1510*/  LEA R0, R15, 0xc0800000, 0x17 ;  /* 0xc08000000f007811 */ /* 0x000fe200078eb8ff */
[----:B------:R-:W-:Y:S01]  /*1520*/  BSSY.RECONVERGENT B2, `(.L_x_41) ;  /* 0x0000036000027945 */ /* 0x000fe20003800200 */
[----:B------:R-:W-:-:S03]  /*1530*/  IADD3 R6, PT, PT, R6, -0x7f, RZ ;  /* 0xffffff8106067810 */ /* 0x000fc60007ffe0ff */
[----:B------:R-:W-:Y:S02]  /*1540*/  IMAD.IADD R3, R3, 0x1, -R0 ;  /* 0x0000000103037824 */ /* 0x000fe400078e0a00 */
[----:B------:R-:W-:Y:S02]  /*1550*/  IMAD R0, R6, -0x800000, R9 ;  /* 0xff80000006007824 */ /* 0x000fe400078e0209 */
[----:B------:R-:W0:Y:S01]  /*1560*/  MUFU.RCP R10, R3 ;  /* 0x00000003000a7308 */ /* 0x000e220000001000 */
[----:B------:R-:W-:-:S04]  /*1570*/  FADD.FTZ R11, -R3, -RZ ;  /* 0x800000ff030b7221 */ /* 0x000fc80000010100 */
[----:B0-----:R-:W-:-:S04]  /*1580*/  FFMA R13, R10, R11, 1 ;  /* 0x3f8000000a0d7423 */ /* 0x001fc8000000000b */
[----:B------:R-:W-:-:S04]  /*1590*/  FFMA R12, R10, R13, R10 ;  /* 0x0000000d0a0c7223 */ /* 0x000fc8000000000a */
[----:B------:R-:W-:-:S04]  /*15a0*/  FFMA R9, R0, R12, RZ ;  /* 0x0000000c00097223 */ /* 0x000fc800000000ff */
[----:B------:R-:W-:-:S04]  /*15b0*/  FFMA R10, R11, R9, R0 ;  /* 0x000000090b0a7223 */ /* 0x000fc80000000000 */
[----:B------:R-:W-:Y:S01]  /*15c0*/  FFMA R13, R12, R10, R9 ;  /* 0x0000000a0c0d7223 */ /* 0x000fe20000000009 */
[----:B------:R-:W-:-:S03]  /*15d0*/  IADD3 R9, PT, PT, R6, 0x7f, -R15 ;  /* 0x0000007f06097810 */ /* 0x000fc60007ffe80f */
[----:B------:R-:W-:Y:S01]  /*15e0*/  FFMA R10, R11, R13, R0 ;  /* 0x0000000d0b0a7223 */ /* 0x000fe20000000000 */
[----:B------:R-:W-:-:S03]  /*15f0*/  IADD3 R9, PT, PT, R9, R4, RZ ;  /* 0x0000000409097210 */ /* 0x000fc60007ffe0ff */
[----:B------:R-:W-:-:S05]  /*1600*/  FFMA R0, R12, R10, R13 ;  /* 0x0000000a0c007223 */ /* 0x000fca000000000d */
[----:B------:R-:W-:-:S04]  /*1610*/  SHF.R.U32.HI R3, RZ, 0x17, R0 ;  /* 0x00000017ff037819 */ /* 0x000fc80000011600 */
[----:B------:R-:W-:-:S04]  /*1620*/  LOP3.LUT R3, R3, 0xff, RZ, 0xc0, !PT ;  /* 0x000000ff03037812 */ /* 0x000fc800078ec0ff */
[----:B------:R-:W-:-:S04]  /*1630*/  IADD3 R11, PT, PT, R3, R9, RZ ;  /* 0x00000009030b7210 */ /* 0x000fc80007ffe0ff */
[----:B------:R-:W-:-:S04]  /*1640*/  IADD3 R3, PT, PT, R11, -0x1, RZ ;  /* 0xffffffff0b037810 */ /* 0x000fc80007ffe0ff */
        /* <DEDUP_REMOVED lines=10> */
[C---:B------:R-:W-:Y:S02]  /*16f0*/  VIADD R9, R11.reuse, 0x20 ;  /* 0x000000200b097836 */ /* 0x040fe40000000000 */
[CCC-:B------:R-:W-:Y:S01]  /*1700*/  FFMA.RM R4, R12.reuse, R10.reuse, R13.reuse ;  /* 0x0000000a0c047223 */ /* 0x1c0fe2000000400d */
[----:B------:R-:W-:Y:S02]  /*1710*/  ISETP.NE.AND P2, PT, R11, RZ, PT ;  /* 0x000000ff0b00720c */ /* 0x000fe40003f45270 */
[----:B------:R-:W-:Y:S01]  /*1720*/  LOP3.LUT R6, R3, 0x7fffff, RZ, 0xc0, !PT ;  /* 0x007fffff03067812 */ /* 0x000fe200078ec0ff */
[----:B------:R-:W-:Y:S01]  /*1730*/  FFMA.RP R3, R12, R10, R13 ;  /* 0x0000000a0c037223 */ /* 0x000fe2000000800d */
        /* <DEDUP_REMOVED lines=12> */
[----:B------:R-:W-:-:S04]  /*1800*/  LOP3.LUT R4, R4, R3, RZ, 0xc0, !PT ;  /* 0x0000000304047212 */ /* 0x000fc800078ec0ff */
[----:B------:R-:W-:-:S04]  /*1810*/  IADD3 R9, PT, PT, R9, R4, RZ ;  /* 0x0000000409097210 */ /* 0x000fc80007ffe0ff */
[----:B------:R-:W-:Y:S01]  /*1820*/  LOP3.LUT R0, R9, R0, RZ, 0xfc, !PT ;  /* 0x0000000009007212 */ /* 0x000fe200078efcff */
[----:B------:R-:W-:Y:S06]  /*1830*/  BRA `(.L_x_44) ;  /* 0x0000000000107947 */ /* 0x000fec0003800000 */
.L_x_43:
[----:B------:R-:W-:-:S04]  /*1840*/  LOP3.LUT R0, R0, 0x80000000, RZ, 0xc0, !PT ;  /* 0x8000000000007812 */ /* 0x000fc800078ec0ff */
[----:B------:R-:W-:Y:S01]  /*1850*/  LOP3.LUT R0, R0, 0x7f800000, RZ, 0xfc, !PT ;  /* 0x7f80000000007812 */ /* 0x000fe200078efcff */
[----:B------:R-:W-:Y:S06]  /*1860*/  BRA `(.L_x_44) ;  /* 0x0000000000047947 */ /* 0x000fec0003800000 */
.L_x_42:
[----:B------:R-:W-:-:S07]  /*1870*/  LEA R0, R9, R0, 0x17 ;  /* 0x0000000009007211 */ /* 0x000fce00078eb8ff */
.L_x_44:
[----:B------:R-:W-:Y:S05]  /*1880*/  BSYNC.RECONVERGENT B2 ;  /* 0x0000000000027941 */ /* 0x000fea0003800200 */
.L_x_41:
[----:B------:R-:W-:Y:S05]  /*1890*/  BRA `(.L_x_45) ;  /* 0x0000000000207947 */ /* 0x000fea0003800000 */
.L_x_40:
[----:B------:R-:W-:-:S04]  /*18a0*/  LOP3.LUT R0, R3, 0x80000000, R9, 0x48, !PT ;  /* 0x8000000003007812 */ /* 0x000fc800078e4809 */
[----:B------:R-:W-:Y:S01]  /*18b0*/  LOP3.LUT R0, R0, 0x7f800000, RZ, 0xfc, !PT ;  /* 0x7f80000000007812 */ /* 0x000fe200078efcff */
[----:B------:R-:W-:Y:S06]  /*18c0*/  BRA `(.L_x_45) ;  /* 0x0000000000147947 */ /* 0x000fec0003800000 */
.L_x_39:
[----:B------:R-:W-:Y:S01]  /*18d0*/  LOP3.LUT R0, R3, 0x80000000, R9, 0x48, !PT ;  /* 0x8000000003007812 */ /* 0x000fe200078e4809 */
[----:B------:R-:W-:Y:S06]  /*18e0*/  BRA `(.L_x_45) ;  /* 0x00000000000c7947 */ /* 0x000fec0003800000 */
.L_x_38:
[----:B------:R-:W0:Y:S01]  /*18f0*/  MUFU.RSQ R0, -QNAN ;  /* 0xffc0000000007908 */ /* 0x000e220000001400 */
[----:B------:R-:W-:Y:S05]  /*1900*/  BRA `(.L_x_45) ;  /* 0x0000000000047947 */ /* 0x000fea0003800000 */
.L_x_37:
[----:B------:R-:W-:-:S07]  /*1910*/  FADD.FTZ R0, R0, R3 ;  /* 0x0000000300007221 */ /* 0x000fce0000010000 */
.L_x_45:
[----:B------:R-:W-:Y:S05]  /*1920*/  BSYNC.RECONVERGENT B1 ;  /* 0x0000000000017941 */ /* 0x000fea0003800200 */
.L_x_35:
[----:B------:R-:W-:-:S04]  /*1930*/  HFMA2 R3, -RZ, RZ, 0, 0 ;  /* 0x00000000ff037431 */ /* 0x000fc800000001ff */
[----:B0-----:R-:W-:Y:S05]  /*1940*/  RET.REL.NODEC R2 `(_Z14softmax_kernel9tensor_4dS_) ;  /* 0xffffffe402ac7950 */ /* 0x001fea0003c3ffff */
.L_x_46:
        /* <DEDUP_REMOVED lines=11> */
.L_x_87:


//--------------------- .text._Z15relu_derivative9tensor_4dS_ --------------------------
	.section	.text._Z15relu_derivative9tensor_4dS_,"ax",@progbits
	.align	128
        .global         _Z15relu_derivative9tensor_4dS_
        .type           _Z15relu_derivative9tensor_4dS_,@function
        .size           _Z15relu_derivative9tensor_4dS_,(.L_x_97 - _Z15relu_derivative9tensor_4dS_)
        .other          _Z15relu_derivative9tensor_4dS_,@"STO_CUDA_ENTRY STV_DEFAULT"
_Z15relu_derivative9tensor_4dS_:
.text._Z15relu_derivative9tensor_4dS_:
        /* <DEDUP_REMOVED lines=18> */
[----:B------:R-:W1:Y:S01]  /*0120*/  LDCU.64 UR6, c[0x0][0x380] ;  /* 0x00007000ff0677ac */ /* 0x000e620008000a00 */
[----:B------:R-:W-:Y:S02]  /*0130*/  IADD3 R2, P0, PT, R0, UR8, RZ ;  /* 0x0000000800027c10 */ /* 0x000fe4000ff1e0ff */
[----:B------:R-:W-:Y:S01]  /*0140*/  SHF.L.U32 R9, R6, 0x2, RZ ;  /* 0x0000000206097819 */ /* 0x000fe200000006ff */
[----:B------:R-:W2:Y:S01]  /*0150*/  LDCU.64 UR4, c[0x0][0x358] ;  /* 0x00006b00ff0477ac */ /* 0x000ea20008000a00 */
[----:B------:R-:W-:Y:S02]  /*0160*/  IADD3.X R3, PT, PT, R12, UR9, RZ, P0, !PT ;  /* 0x000000090c037c10 */ /* 0x000fe400087fe4ff */
[----:B------:R-:W1:Y:S01]  /*0170*/  LDC.64 R4, c[0x0][0x3a0] ;  /* 0x0000e800ff047b82 */ /* 0x000e620000000a00 */
[----:B------:R-:W3:Y:S07]  /*0180*/  LDCU.64 UR10, c[0x0][0x3c8] ;  /* 0x00007900ff0a77ac */ /* 0x000eee0008000a00 */
[----:B------:R-:W4:Y:S01]  /*0190*/  LDC.64 R14, c[0x0][0x400] ;  /* 0x00010000ff0e7b82 */ /* 0x000f220000000a00 */
[----:B0-----:R-:W-:-:S02]  /*01a0*/  IMAD R8, R10, UR9, RZ ;  /* 0x000000090a087c24 */ /* 0x001fc4000f8e02ff */
[----:B------:R-:W-:-:S04]  /*01b0*/  IMAD.WIDE.U32 R2, R10, UR8, R2 ;  /* 0x000000080a027c25 */ /* 0x000fc8000f8e0002 */
[----:B------:R-:W-:Y:S01]  /*01c0*/  IMAD R7, R11, UR8, R8 ;  /* 0x000000080b077c24 */ /* 0x000fe2000f8e0208 */
[----:B------:R-:W-:Y:S01]  /*01d0*/  SHF.R.U32.HI R11, RZ, 0x1e, R6 ;  /* 0x0000001eff0b7819 */ /* 0x000fe20000011606 */
[----:B-1----:R-:W-:-:S04]  /*01e0*/  IMAD.WIDE.U32 R4, R2, UR6, R4 ;  /* 0x0000000602047c25 */ /* 0x002fc8000f8e0004 */
[----:B------:R-:W-:Y:S02]  /*01f0*/  IMAD.IADD R3, R3, 0x1, R7 ;  /* 0x0000000103037824 */ /* 0x000fe400078e0207 */
[----:B------:R-:W3:Y:S02]  /*0200*/  LDC.64 R6, c[0x0][0x3e8] ;  /* 0x0000fa00ff067b82 */ /* 0x000ee40000000a00 */
[----:B------:R-:W-:-:S04]  /*0210*/  IMAD R3, R3, UR6, RZ ;  /* 0x0000000603037c24 */ /* 0x000fc8000f8e02ff */
[----:B------:R-:W-:Y:S01]  /*0220*/  IMAD R3, R2, UR7, R3 ;  /* 0x0000000702037c24 */ /* 0x000fe2000f8e0203 */
[----:B------:R-:W-:Y:S01]  /*0230*/  IADD3 R2, P0, PT, R9, R4, RZ ;  /* 0x0000000409027210 */ /* 0x000fe20007f1e0ff */
[----:B------:R-:W0:Y:S03]  /*0240*/  LDCU.64 UR6, c[0x0][0x3f0] ;  /* 0x00007e00ff0677ac */ /* 0x000e260008000a00 */
[----:B------:R-:W-:-:S05]  /*0250*/  IADD3.X R3, PT, PT, R11, R5, R3, P0, !PT ;  /* 0x000000050b037210 */ /* 0x000fca00007fe403 */
[----:B--2---:R3:W2:Y:S01]  /*0260*/  LDG.E R8, desc[UR4][R2.64] ;  /* 0x0000000402087981 */ /* 0x0046a2000c1e1900 */
[----:B0-----:R-:W-:Y:S01]  /*0270*/  IADD3 R4, P0, PT, R0, UR6, RZ ;  /* 0x0000000600047c10 */ /* 0x001fe2000ff1e0ff */
[----:B----4-:R-:W-:-:S03]  /*0280*/  IMAD R0, R14, UR7, RZ ;  /* 0x000000070e007c24 */ /* 0x010fc6000f8e02ff */
[----:B------:R-:W-:Y:S01]  /*0290*/  IADD3.X R5, PT, PT, R12, UR7, RZ, P0, !PT ;  /* 0x000000070c057c10 */ /* 0x000fe200087fe4ff */
[----:B------:R-:W-:Y:S02]  /*02a0*/  IMAD R13, R15, UR6, R0 ;  /* 0x000000060f0d7c24 */ /* 0x000fe4000f8e0200 */
[----:B------:R-:W-:-:S04]  /*02b0*/  IMAD.WIDE.U32 R4, R14, UR6, R4 ;  /* 0x000000060e047c25 */ /* 0x000fc8000f8e0004 */
[----:B------:R-:W-:Y:S02]  /*02c0*/  IMAD.IADD R0, R5, 0x1, R13 ;  /* 0x0000000105007824 */ /* 0x000fe400078e020d */
[----:B---3--:R-:W-:-:S04]  /*02d0*/  IMAD.WIDE.U32 R2, R4, UR10, R6 ;  /* 0x0000000a04027c25 */ /* 0x008fc8000f8e0006 */
[----:B------:R-:W-:Y:S01]  /*02e0*/  IMAD R5, R0, UR10, RZ ;  /* 0x0000000a00057c24 */ /* 0x000fe2000f8e02ff */
[----:B------:R-:W-:-:S03]  /*02f0*/  IADD3 R2, P0, PT, R9, R2, RZ ;  /* 0x0000000209027210 */ /* 0x000fc60007f1e0ff */
[----:B------:R-:W-:-:S05]  /*0300*/  IMAD R5, R4, UR11, R5 ;  /* 0x0000000b04057c24 */ /* 0x000fca000f8e0205 */
[----:B------:R-:W-:Y:S02]  /*0310*/  IADD3.X R3, PT, PT, R11, R3, R5, P0, !PT ;  /* 0x000000030b037210 */ /* 0x000fe400007fe405 */
[----:B--2---:R-:W-:-:S05]  /*0320*/  FSET.BF.GEU.AND R5, R8, RZ, PT ;  /* 0x000000ff0805720a */ /* 0x004fca000380e000 */
[----:B------:R-:W-:Y:S01]  /*0330*/  STG.E desc[UR4][R2.64], R5 ;  /* 0x0000000502007986 */ /* 0x000fe2000c101904 */
[----:B------:R-:W-:Y:S05]  /*0340*/  EXIT ;  /* 0x000000000000794d */ /* 0x000fea0003800000 */
.L_x_47:
        /* <DEDUP_REMOVED lines=11> */
.L_x_97:


//--------------------- .text._Z14elementwisemul9tensor_4dS_S_ --------------------------
	.section	.text._Z14elementwisemul9tensor_4dS_S_,"ax",@progbits
	.align	128
        .global         _Z14elementwisemul9tensor_4dS_S_
        .type           _Z14elementwisemul9tensor_4dS_S_,@function
        .size           _Z14elementwisemul9tensor_4dS_S_,(.L_x_98 - _Z14elementwisemul9tensor_4dS_S_)
        .other          _Z14elementwisemul9tensor_4dS_S_,@"STO_CUDA_ENTRY STV_DEFAULT"
_Z14elementwisemul9tensor_4dS_S_:
.text._Z14elementwisemul9tensor_4dS_S_:
        /* <DEDUP_REMOVED lines=19> */
[----:B------:R-:W-:Y:S01]  /*0130*/  IADD3 R8, P0, PT, R2, UR8, RZ ;  /* 0x0000000802087c10 */ /* 0x000fe2000ff1e0ff */
[----:B------:R-:W2:Y:S03]  /*0140*/  LDCU.64 UR6, c[0x0][0x380] ;  /* 0x00007000ff0677ac */ /* 0x000ea60008000a00 */
[----:B------:R-:W-:Y:S02]  /*0150*/  IADD3.X R9, PT, PT, R12, UR9, RZ, P0, !PT ;  /* 0x000000090c097c10 */ /* 0x000fe400087fe4ff */
[----:B------:R-:W3:Y:S01]  /*0160*/  LDC.64 R18, c[0x0][0x400] ;  /* 0x00010000ff127b82 */ /* 0x000ee20000000a00 */
[----:B------:R-:W4:Y:S07]  /*0170*/  LDCU.64 UR10, c[0x0][0x3c8] ;  /* 0x00007900ff0a77ac */ /* 0x000f2e0008000a00 */
[----:B------:R-:W5:Y:S01]  /*0180*/  LDC.64 R10, c[0x0][0x3a0] ;  /* 0x0000e800ff0a7b82 */ /* 0x000f620000000a00 */
[----:B-1----:R-:W-:-:S04]  /*0190*/  IADD3 R6, P0, PT, R2, UR4, RZ ;  /* 0x0000000402067c10 */ /* 0x002fc8000ff1e0ff */
[----:B------:R-:W-:-:S03]  /*01a0*/  IADD3.X R7, PT, PT, R12, UR5, RZ, P0, !PT ;  /* 0x000000050c077c10 */ /* 0x000fc600087fe4ff */
[----:B------:R-:W4:Y:S01]  /*01b0*/  LDC.64 R4, c[0x0][0x3e8] ;  /* 0x0000fa00ff047b82 */ /* 0x000f220000000a00 */
[C---:B0-----:R-:W-:Y:S02]  /*01c0*/  IMAD R0, R16.reuse, UR9, RZ ;  /* 0x0000000910007c24 */ /* 0x041fe4000f8e02ff */
[----:B------:R-:W-:-:S04]  /*01d0*/  IMAD.WIDE.U32 R8, R16, UR8, R8 ;  /* 0x0000000810087c25 */ /* 0x000fc8000f8e0008 */
[----:B------:R-:W-:Y:S01]  /*01e0*/  IMAD R13, R17, UR8, R0 ;  /* 0x00000008110d7c24 */ /* 0x000fe2000f8e0200 */
[----:B------:R-:W-:Y:S01]  /*01f0*/  SHF.L.U32 R0, R3, 0x2, RZ ;  /* 0x0000000203007819 */ /* 0x000fe200000006ff */
[C---:B---3--:R-:W-:Y:S01]  /*0200*/  IMAD R14, R18.reuse, UR5, RZ ;  /* 0x00000005120e7c24 */ /* 0x048fe2000f8e02ff */
[----:B------:R-:W-:Y:S01]  /*0210*/  SHF.R.U32.HI R3, RZ, 0x1e, R3 ;  /* 0x0000001eff037819 */ /* 0x000fe20000011603 */
[----:B------:R-:W-:Y:S01]  /*0220*/  IMAD.WIDE.U32 R6, R18, UR4, R6 ;  /* 0x0000000412067c25 */ /* 0x000fe2000f8e0006 */
[----:B------:R-:W-:-:S03]  /*0230*/  IADD3 R9, PT, PT, R9, R13, RZ ;  /* 0x0000000d09097210 */ /* 0x000fc60007ffe0ff */
[----:B------:R-:W-:Y:S01]  /*0240*/  IMAD R15, R19, UR4, R14 ;  /* 0x00000004130f7c24 */ /* 0x000fe2000f8e020e */
[----:B------:R-:W0:Y:S01]  /*0250*/  LDCU.64 UR4, c[0x0][0x358] ;  /* 0x00006b00ff0477ac */ /* 0x000e220008000a00 */
[----:B--2---:R-:W-:Y:S02]  /*0260*/  IMAD R9, R9, UR6, RZ ;  /* 0x0000000609097c24 */ /* 0x004fe4000f8e02ff */
[C---:B-----5:R-:W-:Y:S01]  /*0270*/  IMAD.WIDE.U32 R10, R8.reuse, UR6, R10 ;  /* 0x00000006080a7c25 */ /* 0x060fe2000f8e000a */
[----:B------:R-:W-:Y:S02]  /*0280*/  IADD3 R7, PT, PT, R7, R15, RZ ;  /* 0x0000000f07077210 */ /* 0x000fe40007ffe0ff */
[----:B------:R-:W1:Y:S01]  /*0290*/  LDC.64 R14, c[0x0][0x448] ;  /* 0x00011200ff0e7b82 */ /* 0x000e620000000a00 */
[----:B------:R-:W-:Y:S01]  /*02a0*/  IMAD R9, R8, UR7, R9 ;  /* 0x0000000708097c24 */ /* 0x000fe2000f8e0209 */
[----:B------:R-:W-:Y:S01]  /*02b0*/  IADD3 R8, P0, PT, R0, R10, RZ ;  /* 0x0000000a00087210 */ /* 0x000fe20007f1e0ff */
[----:B----4-:R-:W-:Y:S01]  /*02c0*/  IMAD.WIDE.U32 R4, R6, UR10, R4 ;  /* 0x0000000a06047c25 */ /* 0x010fe2000f8e0004 */
[----:B------:R-:W2:Y:S02]  /*02d0*/  LDCU.64 UR6, c[0x0][0x438] ;  /* 0x00008700ff0677ac */ /* 0x000ea40008000a00 */
[----:B------:R-:W-:Y:S01]  /*02e0*/  IADD3.X R9, PT, PT, R3, R11, R9, P0, !PT ;  /* 0x0000000b03097210 */ /* 0x000fe200007fe409 */
[----:B------:R-:W-:Y:S01]  /*02f0*/  IMAD R7, R7, UR10, RZ ;  /* 0x0000000a07077c24 */ /* 0x000fe2000f8e02ff */
[----:B------:R-:W-:Y:S01]  /*0300*/  IADD3 R4, P1, PT, R0, R4, RZ ;  /* 0x0000000400047210 */ /* 0x000fe20007f3e0ff */
[----:B------:R-:W3:Y:S02]  /*0310*/  LDC.64 R10, c[0x0][0x430] ;  /* 0x00010c00ff0a7b82 */ /* 0x000ee40000000a00 */
[----:B------:R-:W-:Y:S01]  /*0320*/  IMAD R7, R6, UR11, R7 ;  /* 0x0000000b06077c24 */ /* 0x000fe2000f8e0207 */
[----:B0-----:R-:W4:Y:S01]  /*0330*/  LDG.E R8, desc[UR4][R8.64] ;  /* 0x0000000408087981 */ /* 0x001f22000c1e1900 */
[----:B------:R-:W3:Y:S03]  /*0340*/  LDCU.64 UR10, c[0x0][0x410] ;  /* 0x00008200ff0a77ac */ /* 0x000ee60008000a00 */
[----:B------:R-:W-:-:S05]  /*0350*/  IADD3.X R5, PT, PT, R3, R5, R7, P1, !PT ;  /* 0x0000000503057210 */ /* 0x000fca0000ffe407 */
[----:B------:R3:W4:Y:S01]  /*0360*/  LDG.E R13, desc[UR4][R4.64] ;  /* 0x00000004040d7981 */ /* 0x000722000c1e1900 */
[----:B--2---:R-:W-:Y:S01]  /*0370*/  IADD3 R6, P0, PT, R2, UR6, RZ ;  /* 0x0000000602067c10 */ /* 0x004fe2000ff1e0ff */
[----:B-1----:R-:W-:-:S03]  /*0380*/  IMAD R2, R14, UR7, RZ ;  /* 0x000000070e027c24 */ /* 0x002fc6000f8e02ff */
[----:B------:R-:W-:Y:S01]  /*0390*/  IADD3.X R7, PT, PT, R12, UR7, RZ, P0, !PT ;  /* 0x000000070c077c10 */ /* 0x000fe200087fe4ff */
[----:B------:R-:W-:Y:S02]  /*03a0*/  IMAD R15, R15, UR6, R2 ;  /* 0x000000060f0f7c24 */ /* 0x000fe4000f8e0202 */
[----:B------:R-:W-:-:S05]  /*03b0*/  IMAD.WIDE.U32 R6, R14, UR6, R6 ;  /* 0x000000060e067c25 */ /* 0x000fca000f8e0006 */
[----:B------:R-:W-:Y:S01]  /*03c0*/  IADD3 R2, PT, PT, R7, R15, RZ ;  /* 0x0000000f07027210 */ /* 0x000fe20007ffe0ff */
[----:B---3--:R-:W-:-:S04]  /*03d0*/  IMAD.WIDE.U32 R4, R6, UR10, R10 ;  /* 0x0000000a06047c25 */ /* 0x008fc8000f8e000a */
[----:B------:R-:W-:Y:S01]  /*03e0*/  IMAD R7, R2, UR10, RZ ;  /* 0x0000000a02077c24 */ /* 0x000fe2000f8e02ff */
[----:B------:R-:W-:-:S03]  /*03f0*/  IADD3 R2, P0, PT, R0, R4, RZ ;  /* 0x0000000400027210 */ /* 0x000fc60007f1e0ff */
[----:B------:R-:W-:-:S05]  /*0400*/  IMAD R7, R6, UR11, R7 ;  /* 0x0000000b06077c24 */ /* 0x000fca000f8e0207 */
[----:B------:R-:W-:Y:S01]  /*0410*/  IADD3.X R3, PT, PT, R3, R5, R7, P0, !PT ;  /* 0x0000000503037210 */ /* 0x000fe200007fe407 */
[----:B----4-:R-:W-:-:S05]  /*0420*/  FMUL R13, R8, R13 ;  /* 0x0000000d080d7220 */ /* 0x010fca0000400000 */
[----:B------:R-:W-:Y:S01]  /*0430*/  STG.E desc[UR4][R2.64], R13 ;  /* 0x0000000d02007986 */ /* 0x000fe2000c101904 */
[----:B------:R-:W-:Y:S05]  /*0440*/  EXIT ;  /* 0x000000000000794d */ /* 0x000fea0003800000 */
.L_x_48:
        /* <DEDUP_REMOVED lines=11> */
.L_x_98:


//--------------------- .text._Z18sigmoid_derivativePfS_m --------------------------
	.section	.text._Z18sigmoid_derivativePfS_m,"ax",@progbits
	.align	128
        .global         _Z18sigmoid_derivativePfS_m
        .type           _Z18sigmoid_derivativePfS_m,@function
        .size           _Z18sigmoid_derivativePfS_m,(.L_x_88 - _Z18sigmoid_derivativePfS_m)
        .other          _Z18sigmoid_derivativePfS_m,@"STO_CUDA_ENTRY STV_DEFAULT"
_Z18sigmoid_derivativePfS_m:
.text._Z18sigmoid_derivativePfS_m:
[----:B------:R-:W-:Y:S01]  /*0000*/  LDC R1, c[0x0][0x37c] ;  /* 0x0000df00ff017b82 */ /* 0x000fe20000000800 */
[----:B------:R-:W0:Y:S07]  /*0010*/  S2R R0, SR_TID.X ;  /* 0x0000000000007919 */ /* 0x000e2e0000002100 */
[----:B------:R-:W0:Y:S01]  /*0020*/  S2UR UR4, SR_CTAID.X ;  /* 0x00000000000479c3 */ /* 0x000e220000002500 */
[----:B------:R-:W1:Y:S07]  /*0030*/  LDCU.64 UR6, c[0x0][0x390] ;  /* 0x00007200ff0677ac */ /* 0x000e6e0008000a00 */
[----:B------:R-:W0:Y:S02]  /*0040*/  LDC R3, c[0x0][0x360] ;  /* 0x0000d800ff037b82 */ /* 0x000e240000000800 */
[----:B0-----:R-:W-:-:S05]  /*0050*/  IMAD R3, R3, UR4, R0 ;  /* 0x0000000403037c24 */ /* 0x001fca000f8e0200 */
[----:B-1----:R-:W-:Y:S02]  /*0060*/  ISETP.GE.U32.AND P0, PT, R3, UR6, PT ;  /* 0x0000000603007c0c */ /* 0x002fe4000bf06070 */
[----:B------:R-:W-:-:S04]  /*0070*/  SHF.R.S32.HI R0, RZ, 0x1f, R3 ;  /* 0x0000001fff007819 */ /* 0x000fc80000011403 */
[----:B------:R-:W-:-:S13]  /*0080*/  ISETP.GE.U32.AND.EX P0, PT, R0, UR7, PT, P0 ;  /* 0x0000000700007c0c */ /* 0x000fda000bf06100 */
[----:B------:R-:W-:Y:S05]  /*0090*/  @P0 EXIT ;  /* 0x000000000000094d */ /* 0x000fea0003800000 */
[----:B------:R-:W0:Y:S01]  /*00a0*/  LDCU.64 UR6, c[0x0][0x380] ;  /* 0x00007000ff0677ac */ /* 0x000e220008000a00 */
[C---:B------:R-:W-:Y:S01]  /*00b0*/  IMAD.SHL.U32 R4, R3.reuse, 0x4, RZ ;  /* 0x0000000403047824 */ /* 0x040fe200078e00ff */
[----:B------:R-:W-:Y:S01]  /*00c0*/  SHF.L.U64.HI R3, R3, 0x2, R0 ;  /* 0x0000000203037819 */ /* 0x000fe20000010200 */
[----:B------:R-:W1:Y:S03]  /*00d0*/  LDCU.64 UR4, c[0x0][0x358] ;  /* 0x00006b00ff0477ac */ /* 0x000e660008000a00 */
[----:B0-----:R-:W-:-:S04]  /*00e0*/  IADD3 R6, P0, PT, R4, UR6, RZ ;  /* 0x0000000604067c10 */ /* 0x001fc8000ff1e0ff */
[----:B------:R-:W-:-:S05]  /*00f0*/  IADD3.X R7, PT, PT, R3, UR7, RZ, P0, !PT ;  /* 0x0000000703077c10 */ /* 0x000fca00087fe4ff */
[----:B-1----:R-:W2:Y:S01]  /*0100*/  LDG.E R6, desc[UR4][R6.64] ;  /* 0x0000000406067981 */ /* 0x002ea2000c1e1900 */
[----:B------:R-:W-:Y:S01]  /*0110*/  IMAD.MOV.U32 R5, RZ, RZ, 0x3bbb989d ;  /* 0x3bbb989dff057424 */ /* 0x000fe200078e00ff */
[----:B------:R-:W-:Y:S01]  /*0120*/  BSSY.RECONVERGENT B0, `(.L_x_49) ;  /* 0x0000016000007945 */ /* 0x000fe20003800200 */
[----:B------:R-:W-:Y:S02]  /*0130*/  IMAD.MOV.U32 R9, RZ, RZ, 0x437c0000 ;  /* 0x437c0000ff097424 */ /* 0x000fe400078e00ff */
[----:B--2---:R-:W-:-:S04]  /*0140*/  FFMA.SAT R0, R6, -R5, 0.5 ;  /* 0x3f00000006007423 */ /* 0x004fc80000002805 */
[----:B------:R-:W-:-:S04]  /*0150*/  FFMA.RM R0, R0, R9, 12582913 ;  /* 0x4b40000100007423 */ /* 0x000fc80000004009 */
[C---:B------:R-:W-:Y:S01]  /*0160*/  FADD R5, R0.reuse, -12583039 ;  /* 0xcb40007f00057421 */ /* 0x040fe20000000000 */
[----:B------:R-:W-:-:S03]  /*0170*/  IMAD.SHL.U32 R0, R0, 0x800000, RZ ;  /* 0x0080000000007824 */ /* 0x000fc600078e00ff */
[----:B------:R-:W-:-:S04]  /*0180*/  FFMA R5, R6, -1.4426950216293334961, -R5 ;  /* 0xbfb8aa3b06057823 */ /* 0x000fc80000000805 */
[----:B------:R-:W-:-:S06]  /*0190*/  FFMA R5, R6, -1.925963033500011079e-08, R5 ;  /* 0xb2a5706006057823 */ /* 0x000fcc0000000005 */
[----:B------:R-:W0:Y:S02]  /*01a0*/  MUFU.EX2 R5, R5 ;  /* 0x0000000500057308 */ /* 0x000e240000000800 */
[----:B0-----:R-:W-:-:S04]  /*01b0*/  FFMA R0, R0, R5, 1 ;  /* 0x3f80000000007423 */ /* 0x001fc80000000005 */
[----:B------:R-:W-:-:S05]  /*01c0*/  VIADD R2, R0, 0x1800000 ;  /* 0x0180000000027836 */ /* 0x000fca0000000000 */
[----:B------:R-:W-:-:S04]  /*01d0*/  LOP3.LUT R2, R2, 0x7f800000, RZ, 0xc0, !PT ;  /* 0x7f80000002027812 */ /* 0x000fc800078ec0ff */
[----:B------:R-:W-:-:S13]  /*01e0*/  ISETP.GT.U32.AND P0, PT, R2, 0x1ffffff, PT ;  /* 0x01ffffff0200780c */ /* 0x000fda0003f04070 */
[----:B------:R-:W-:Y:S05]  /*01f0*/  @P0 BRA `(.L_x_50) ;  /* 0x0000000000100947 */ /* 0x000fea0003800000 */
[----:B------:R-:W-:-:S07]  /*0200*/  MOV R6, 0x220 ;  /* 0x0000022000067802 */ /* 0x000fce0000000f00 */
[----:B------:R-:W-:Y:S05]  /*0210*/  CALL.REL.NOINC `($__internal_2_$__cuda_sm20_rcp_rn_f32_slowpath) ;  /* 0x0000000000387944 */ /* 0x000fea0003c00000 */
[----:B------:R-:W-:Y:S01]  /*0220*/  MOV R2, R5 ;  /* 0x0000000500027202 */ /* 0x000fe20000000f00 */
[----:B------:R-:W-:Y:S06]  /*0230*/  BRA `(.L_x_51) ;  /* 0x0000000000107947 */ /* 0x000fec0003800000 */
.L_x_50:
[----:B------:R-:W0:Y:S02]  /*0240*/  MUFU.RCP R5, R0 ;  /* 0x0000000000057308 */ /* 0x000e240000001000 */
[----:B0-----:R-:W-:-:S04]  /*0250*/  FFMA R2, R0, R5, -1 ;  /* 0xbf80000000027423 */ /* 0x001fc80000000005 */
[----:B------:R-:W-:-:S04]  /*0260*/  FADD.FTZ R2, -R2, -RZ ;  /* 0x800000ff02027221 */ /* 0x000fc80000010100 */
[----:B------:R-:W-:-:S07]  /*0270*/  FFMA R2, R5, R2, R5 ;  /* 0x0000000205027223 */ /* 0x000fce0000000005 */
.L_x_51:
[----:B------:R-:W-:Y:S05]  /*0280*/  BSYNC.RECONVERGENT B0 ;  /* 0x0000000000007941 */ /* 0x000fea0003800200 */
.L_x_49:
[----:B------:R-:W0:Y:S01]  /*0290*/  LDCU.64 UR6, c[0x0][0x388] ;  /* 0x00007100ff0677ac */ /* 0x000e220008000a00 */
[----:B------:R-:W-:-:S04]  /*02a0*/  FADD R7, -R2, 1 ;  /* 0x3f80000002077421 */ /* 0x000fc80000000100 */
[----:B------:R-:W-:Y:S01]  /*02b0*/  FMUL R7, R7, R2 ;  /* 0x0000000207077220 */ /* 0x000fe20000400000 */
[----:B0-----:R-:W-:-:S04]  /*02c0*/  IADD3 R4, P0, PT, R4, UR6, RZ ;  /* 0x0000000604047c10 */ /* 0x001fc8000ff1e0ff */
[----:B------:R-:W-:-:S05]  /*02d0*/  IADD3.X R5, PT, PT, R3, UR7, RZ, P0, !PT ;  /* 0x0000000703057c10 */ /* 0x000fca00087fe4ff */
[----:B------:R-:W-:Y:S01]  /*02e0*/  STG.E desc[UR4][R4.64], R7 ;  /* 0x0000000704007986 */ /* 0x000fe2000c101904 */
[----:B------:R-:W-:Y:S05]  /*02f0*/  EXIT ;  /* 0x000000000000794d */ /* 0x000fea0003800000 */
        .weak           $__internal_2_$__cuda_sm20_rcp_rn_f32_slowpath
        .type           $__internal_2_$__cuda_sm20_rcp_rn_f32_slowpath,@function
        .size           $__internal_2_$__cuda_sm20_rcp_rn_f32_slowpath,(.L_x_88 - $__internal_2_$__cuda_sm20_rcp_rn_f32_slowpath)
$__internal_2_$__cuda_sm20_rcp_rn_f32_slowpath:
[----:B------:R-:W-:Y:S01]  /*0300*/  IMAD.SHL.U32 R2, R0, 0x2, RZ ;  /* 0x0000000200027824 */ /* 0x000fe200078e00ff */
[----:B------:R-:W-:Y:S04]  /*0310*/  BSSY.RECONVERGENT B1, `(.L_x_52) ;  /* 0x0000030000017945 */ /* 0x000fe80003800200 */
[----:B------:R-:W-:-:S04]  /*0320*/  SHF.R.U32.HI R2, RZ, 0x18, R2 ;  /* 0x00000018ff027819 */ /* 0x000fc80000011602 */
[----:B------:R-:W-:-:S13]  /*0330*/  ISETP.NE.U32.AND P0, PT, R2, RZ, PT ;  /* 0x000000ff0200720c */ /* 0x000fda0003f05070 */
[----:B------:R-:W-:Y:S05]  /*0340*/  @P0 BRA `(.L_x_53) ;  /* 0x0000000000280947 */ /* 0x000fea0003800000 */
[----:B------:R-:W-:-:S05]  /*0350*/  IMAD.SHL.U32 R2, R0, 0x2, RZ ;  /* 0x0000000200027824 */ /* 0x000fca00078e00ff */
[----:B------:R-:W-:-:S13]  /*0360*/  ISETP.NE.AND P0, PT, R2, RZ, PT ;  /* 0x000000ff0200720c */ /* 0x000fda0003f05270 */
[----:B------:R-:W-:Y:S01]  /*0370*/  @P0 FFMA R7, R0, 1.84467440737095516160e+19, RZ ;  /* 0x5f80000000070823 */ /* 0x000fe200000000ff */
[----:B------:R-:W-:Y:S08]  /*0380*/  @!P0 MUFU.RCP R5, R0 ;  /* 0x0000000000058308 */ /* 0x000ff00000001000 */
[----:B------:R-:W0:Y:S02]  /*0390*/  @P0 MUFU.RCP R2, R7 ;  /* 0x0000000700020308 */ /* 0x000e240000001000 */
[----:B0-----:R-:W-:-:S04]  /*03a0*/  @P0 FFMA R8, R7, R2, -1 ;  /* 0xbf80000007080423 */ /* 0x001fc80000000002 */
[----:B------:R-:W-:-:S04]  /*03b0*/  @P0 FADD.FTZ R9, -R8, -RZ ;  /* 0x800000ff08090221 */ /* 0x000fc80000010100 */
[----:B------:R-:W-:-:S04]  /*03c0*/  @P0 FFMA R2, R2, R9, R2 ;  /* 0x0000000902020223 */ /* 0x000fc80000000002 */
[----:B------:R-:W-:Y:S01]  /*03d0*/  @P0 FFMA R5, R2, 1.84467440737095516160e+19, RZ ;  /* 0x5f80000002050823 */ /* 0x000fe200000000ff */
[----:B------:R-:W-:Y:S06]  /*03e0*/  BRA `(.L_x_54) ;  /* 0x0000000000887947 */ /* 0x000fec0003800000 */
.L_x_53:
[----:B------:R-:W-:-:S05]  /*03f0*/  VIADD R5, R2, 0xffffff03 ;  /* 0xffffff0302057836 */ /* 0x000fca0000000000 */
[----:B------:R-:W-:-:S13]  /*0400*/  ISETP.GT.U32.AND P0, PT, R5, 0x1, PT ;  /* 0x000000010500780c */ /* 0x000fda0003f04070 */
[----:B------:R-:W-:Y:S05]  /*0410*/  @P0 BRA `(.L_x_55) ;  /* 0x0000000000780947 */ /* 0x000fea0003800000 */
[----:B------:R-:W-:Y:S01]  /*0420*/  LOP3.LUT R7, R0, 0x7fffff, RZ, 0xc0, !PT ;  /* 0x007fffff00077812 */ /* 0x000fe200078ec0ff */
[----:B------:R-:W-:-:S03]  /*0430*/  HFMA2 R12, -RZ, RZ, 0, 1.78813934326171875e-07 ;  /* 0x00000003ff0c7431 */ /* 0x000fc600000001ff */
[----:B------:R-:W-:-:S04]  /*0440*/  LOP3.LUT R7, R7, 0x3f800000, RZ, 0xfc, !PT ;  /* 0x3f80000007077812 */ /* 0x000fc800078efcff */
[----:B------:R-:W0:Y:S01]  /*0450*/  MUFU.RCP R8, R7 ;  /* 0x0000000700087308 */ /* 0x000e220000001000 */
[----:B------:R-:W-:Y:S01]  /*0460*/  SHF.L.U32 R11, R12, R5, RZ ;  /* 0x000000050c0b7219 */ /* 0x000fe200000006ff */
[----:B0-----:R-:W-:-:S04]  /*0470*/  FFMA R9, R7, R8, -1 ;  /* 0xbf80000007097423 */ /* 0x001fc80000000008 */
[----:B------:R-:W-:-:S04]  /*0480*/  FADD.FTZ R9, -R9, -RZ ;  /* 0x800000ff09097221 */ /* 0x000fc80000010100 */
[CCC-:B------:R-:W-:Y:S01]  /*0490*/  FFMA.RM R10, R8.reuse, R9.reuse, R8.reuse ;  /* 0x00000009080a7223 */ /* 0x1c0fe20000004008 */
[----:B------:R-:W-:-:S04]  /*04a0*/  FFMA.RP R9, R8, R9, R8 ;  /* 0x0000000908097223 */ /* 0x000fc80000008008 */
[C---:B------:R-:W-:Y:S02]  /*04b0*/  LOP3.LUT R8, R10.reuse, 0x7fffff, RZ, 0xc0, !PT ;  /* 0x007fffff0a087812 */ /* 0x040fe400078ec0ff */
[----:B------:R-:W-:Y:S02]  /*04c0*/  FSETP.NEU.FTZ.AND P0, PT, R10, R9, PT ;  /* 0x000000090a00720b */ /* 0x000fe40003f1d000 */
[----:B------:R-:W-:Y:S02]  /*04d0*/  LOP3.LUT R8, R8, 0x800000, RZ, 0xfc, !PT ;  /* 0x0080000008087812 */ /* 0x000fe400078efcff */
[----:B------:R-:W-:Y:S02]  /*04e0*/  SEL R9, RZ, 0xffffffff, !P0 ;  /* 0xffffffffff097807 */ /* 0x000fe40004000000 */
[----:B------:R-:W-:-:S03]  /*04f0*/  LOP3.LUT R10, R11, R8, RZ, 0xc0, !PT ;  /* 0x000000080b0a7212 */ /* 0x000fc600078ec0ff */
[----:B------:R-:W-:Y:S01]  /*0500*/  IMAD.MOV R9, RZ, RZ, -R9 ;  /* 0x000000ffff097224 */ /* 0x000fe200078e0a09 */
[----:B------:R-:W-:-:S04]  /*0510*/  SHF.R.U32.HI R10, RZ, R5, R10 ;  /* 0x00000005ff0a7219 */ /* 0x000fc8000001160a */
[----:B------:R-:W-:Y:S02]  /*0520*/  LOP3.LUT P1, RZ, R9, R5, R8, 0xf8, !PT ;  /* 0x0000000509ff7212 */ /* 0x000fe4000782f808 */
[C---:B------:R-:W-:Y:S02]  /*0530*/  LOP3.LUT P0, RZ, R10.reuse, 0x1, RZ, 0xc0, !PT ;  /* 0x000000010aff7812 */ /* 0x040fe4000780c0ff */
[----:B------:R-:W-:-:S04]  /*0540*/  LOP3.LUT P2, RZ, R10, 0x2, RZ, 0xc0, !PT ;  /* 0x000000020aff7812 */ /* 0x000fc8000784c0ff */
[----:B------:R-:W-:Y:S02]  /*0550*/  PLOP3.LUT P0, PT, P0, P1, P2, 0xe0, 0x0 ;  /* 0x000000000000781c */ /* 0x000fe40000703c20 */
[----:B------:R-:W-:Y:S02]  /*0560*/  LOP3.LUT P1, RZ, R0, 0x7fffff, RZ, 0xc0, !PT ;  /* 0x007fffff00ff7812 */ /* 0x000fe4000782c0ff */
[----:B------:R-:W-:-:S05]  /*0570*/  SEL R5, RZ, 0x1, !P0 ;  /* 0x00000001ff057807 */ /* 0x000fca0004000000 */
[----:B------:R-:W-:-:S05]  /*0580*/  IMAD.MOV R5, RZ, RZ, -R5 ;  /* 0x000000ffff057224 */ /* 0x000fca00078e0a05 */
[----:B------:R-:W-:Y:S01]  /*0590*/  ISETP.GE.AND P0, PT, R5, RZ, PT ;  /* 0x000000ff0500720c */ /* 0x000fe20003f06270 */
[----:B------:R-:W-:-:S05]  /*05a0*/  VIADD R5, R2, 0xffffff04 ;  /* 0xffffff0402057836 */ /* 0x000fca0000000000 */
[----:B------:R-:W-:-:S07]  /*05b0*/  SHF.R.U32.HI R5, RZ, R5, R8 ;  /* 0x00000005ff057219 */ /* 0x000fce0000011608 */
[----:B------:R-:W-:-:S05]  /*05c0*/  @!P0 IADD3 R5, PT, PT, R5, 0x1, RZ ;  /* 0x0000000105058810 */ /* 0x000fca0007ffe0ff */
[----:B------:R-:W-:-:S05]  /*05d0*/  @!P1 IMAD.SHL.U32 R5, R5, 0x2, RZ ;  /* 0x0000000205059824 */ /* 0x000fca00078e00ff */
[----:B------:R-:W-:Y:S01]  /*05e0*/  LOP3.LUT R5, R5, 0x80000000, R0, 0xf8, !PT ;  /* 0x8000000005057812 */ /* 0x000fe200078ef800 */
[----:B------:R-:W-:Y:S06]  /*05f0*/  BRA `(.L_x_54) ;  /* 0x0000000000047947 */ /* 0x000fec0003800000 */
.L_x_55:
[----:B------:R0:W1:Y:S02]  /*0600*/  MUFU.RCP R5, R0 ;  /* 0x0000000000057308 */ /* 0x0000640000001000 */
.L_x_54:
[----:B------:R-:W-:Y:S05]  /*0610*/  BSYNC.RECONVERGENT B1 ;  /* 0x0000000000017941 */ /* 0x000fea0003800200 */
.L_x_52:
[----:B------:R-:W-:-:S04]  /*0620*/  IMAD.MOV.U32 R7, RZ, RZ, 0x0 ;  /* 0x00000000ff077424 */ /* 0x000fc800078e00ff */
[----:B01----:R-:W-:Y:S05]  /*0630*/  RET.REL.NODEC R6 `(_Z18sigmoid_derivativePfS_m) ;  /* 0xfffffff806707950 */ /* 0x003fea0003c3ffff */
.L_x_56:
        /* <DEDUP_REMOVED lines=12> */
.L_x_88:


//--------------------- .text._Z14sigmoid_kernelPfS_m --------------------------
	.section	.text._Z14sigmoid_kernelPfS_m,"ax",@progbits
	.align	128
        .global         _Z14sigmoid_kernelPfS_m
        .type           _Z14sigmoid_kernelPfS_m,@function
        .size           _Z14sigmoid_kernelPfS_m,(.L_x_89 - _Z14sigmoid_kernelPfS_m)
        .other          _Z14sigmoid_kernelPfS_m,@"STO_CUDA_ENTRY STV_DEFAULT"
_Z14sigmoid_kernelPfS_m:
.text._Z14sigmoid_kernelPfS_m:
        /* <DEDUP_REMOVED lines=33> */
[----:B------:R-:W-:Y:S05]  /*0210*/  CALL.REL.NOINC `($__internal_3_$__cuda_sm20_rcp_rn_f32_slowpath) ;  /* 0x0000000000307944 */ /* 0x000fea0003c00000 */
[----:B------:R-:W-:Y:S01]  /*0220*/  IMAD.MOV.U32 R7, RZ, RZ, R5 ;  /* 0x000000ffff077224 */ /* 0x000fe200078e0005 */
[----:B------:R-:W-:Y:S06]  /*0230*/  BRA `(.L_x_59) ;  /* 0x0000000000107947 */ /* 0x000fec0003800000 */
.L_x_58:
[----:B------:R-:W0:Y:S02]  /*0240*/  MUFU.RCP R7, R0 ;  /* 0x0000000000077308 */ /* 0x000e240000001000 */
[----:B0-----:R-:W-:-:S04]  /*0250*/  FFMA R2, R0, R7, -1 ;  /* 0xbf80000000027423 */ /* 0x001fc80000000007 */
[----:B------:R-:W-:-:S04]  /*0260*/  FADD.FTZ R2, -R2, -RZ ;  /* 0x800000ff02027221 */ /* 0x000fc80000010100 */
[----:B------:R-:W-:-:S07]  /*0270*/  FFMA R7, R7, R2, R7 ;  /* 0x0000000207077223 */ /* 0x000fce0000000007 */
.L_x_59:
[----:B------:R-:W-:Y:S05]  /*0280*/  BSYNC.RECONVERGENT B0 ;  /* 0x0000000000007941 */ /* 0x000fea0003800200 */
.L_x_57:
[----:B------:R-:W0:Y:S02]  /*0290*/  LDCU.64 UR6, c[0x0][0x388] ;  /* 0x00007100ff0677ac */ /* 0x000e240008000a00 */
[----:B0-----:R-:W-:-:S04]  /*02a0*/  IADD3 R4, P0, PT, R4, UR6, RZ ;  /* 0x0000000604047c10 */ /* 0x001fc8000ff1e0ff */
[----:B------:R-:W-:-:S05]  /*02b0*/  IADD3.X R5, PT, PT, R3, UR7, RZ, P0, !PT ;  /* 0x0000000703057c10 */ /* 0x000fca00087fe4ff */
[----:B------:R-:W-:Y:S01]  /*02c0*/  STG.E desc[UR4][R4.64], R7 ;  /* 0x0000000704007986 */ /* 0x000fe2000c101904 */
[----:B------:R-:W-:Y:S05]  /*02d0*/  EXIT ;  /* 0x000000000000794d */ /* 0x000fea0003800000 */
        .weak           $__internal_3_$__cuda_sm20_rcp_rn_f32_slowpath
        .type           $__internal_3_$__cuda_sm20_rcp_rn_f32_slowpath,@function
        .size           $__internal_3_$__cuda_sm20_rcp_rn_f32_slowpath,(.L_x_89 - $__internal_3_$__cuda_sm20_rcp_rn_f32_slowpath)
$__internal_3_$__cuda_sm20_rcp_rn_f32_slowpath:
        /* <DEDUP_REMOVED lines=15> */
.L_x_61:
[----:B------:R-:W-:-:S04]  /*03d0*/  IADD3 R5, PT, PT, R2, -0xfd, RZ ;  /* 0xffffff0302057810 */ /* 0x000fc80007ffe0ff */
[----:B------:R-:W-:-:S13]  /*03e0*/  ISETP.GT.U32.AND P0, PT, R5, 0x1, PT ;  /* 0x000000010500780c */ /* 0x000fda0003f04070 */
[----:B------:R-:W-:Y:S05]  /*03f0*/  @P0 BRA `(.L_x_63) ;  /* 0x0000000000780947 */ /* 0x000fea0003800000 */
[----:B------:R-:W-:Y:S01]  /*0400*/  LOP3.LUT R7, R0, 0x7fffff, RZ, 0xc0, !PT ;  /* 0x007fffff00077812 */ /* 0x000fe200078ec0ff */
[----:B------:R-:W-:-:S03]  /*0410*/  IMAD.MOV.U32 R12, RZ, RZ, 0x3 ;  /* 0x00000003ff0c7424 */ /* 0x000fc600078e00ff */
[----:B------:R-:W-:Y:S02]  /*0420*/  LOP3.LUT R7, R7, 0x3f800000, RZ, 0xfc, !PT ;  /* 0x3f80000007077812 */ /* 0x000fe400078efcff */
[----:B------:R-:W-:Y:S02]  /*0430*/  SHF.L.U32 R11, R12, R5, RZ ;  /* 0x000000050c0b7219 */ /* 0x000fe400000006ff */
[----:B------:R-:W0:Y:S02]  /*0440*/  MUFU.RCP R8, R7 ;  /* 0x0000000700087308 */ /* 0x000e240000001000 */
        /* <DEDUP_REMOVED lines=25> */
.L_x_63:
[----:B------:R0:W1:Y:S02]  /*05e0*/  MUFU.RCP R5, R0 ;  /* 0x0000000000057308 */ /* 0x0000640000001000 */
.L_x_62:
[----:B------:R-:W-:Y:S05]  /*05f0*/  BSYNC.RECONVERGENT B1 ;  /* 0x0000000000017941 */ /* 0x000fea0003800200 */
.L_x_60:
[----:B------:R-:W-:-:S04]  /*0600*/  IMAD.MOV.U32 R7, RZ, RZ, 0x0 ;  /* 0x00000000ff077424 */ /* 0x000fc800078e00ff */
[----:B01----:R-:W-:Y:S05]  /*0610*/  RET.REL.NODEC R6 `(_Z14sigmoid_kernelPfS_m) ;  /* 0xfffffff806787950 */ /* 0x003fea0003c3ffff */
.L_x_64:
        /* <DEDUP_REMOVED lines=14> */
.L_x_89:


//--------------------- .text._Z11relu_kernel9tensor_4dS_ --------------------------
	.section	.text._Z11relu_kernel9tensor_4dS_,"ax",@progbits
	.align	128
        .global         _Z11relu_kernel9tensor_4dS_
        .type           _Z11relu_kernel9tensor_4dS_,@function
        .size           _Z11relu_kernel9tensor_4dS_,(.L_x_101 - _Z11relu_kernel9tensor_4dS_)
        .other          _Z11relu_kernel9tensor_4dS_,@"STO_CUDA_ENTRY STV_DEFAULT"
_Z11relu_kernel9tensor_4dS_:
.text._Z11relu_kernel9tensor_4dS_:
        /* <DEDUP_REMOVED lines=50> */
[----:B--2---:R-:W-:-:S04]  /*0320*/  FSETP.GEU.AND P0, PT, R8, RZ, PT ;  /* 0x000000ff0800720b */ /* 0x004fc80003f0e000 */
[----:B------:R-:W-:-:S05]  /*0330*/  FSEL R5, R8, RZ, P0 ;  /* 0x000000ff08057208 */ /* 0x000fca0000000000 */
[----:B------:R-:W-:Y:S01]  /*0340*/  STG.E desc[UR4][R2.64], R5 ;  /* 0x0000000502007986 */ /* 0x000fe2000c101904 */
[----:B------:R-:W-:Y:S05]  /*0350*/  EXIT ;  /* 0x000000000000794d */ /* 0x000fea0003800000 */
.L_x_65:
        /* <DEDUP_REMOVED lines=10> */
.L_x_101:


//--------------------- .text._Z10matmulmatT9tensor_4dS_S_ --------------------------
	.section	.text._Z10matmulmatT9tensor_4dS_S_,"ax",@progbits
	.align	128
        .global         _Z10matmulmatT9tensor_4dS_S_
        .type           _Z10matmulmatT9tensor_4dS_S_,@function
        .size           _Z10matmulmatT9tensor_4dS_S_,(.L_x_102 - _Z10matmulmatT9tensor_4dS_S_)
        .other          _Z10matmulmatT9tensor_4dS_S_,@"STO_CUDA_ENTRY STV_DEFAULT"
_Z10matmulmatT9tensor_4dS_S_:
.text._Z10matmulmatT9tensor_4dS_S_:
        /* <DEDUP_REMOVED lines=18> */
[----:B------:R-:W-:Y:S01]  /*0120*/  IMAD.MOV.U32 R26, RZ, RZ, RZ ;  /* 0x000000ffff1a7224 */ /* 0x000fe200078e00ff */
[----:B------:R-:W1:Y:S01]  /*0130*/  LDCU.64 UR22, c[0x0][0x358] ;  /* 0x00006b00ff1677ac */ /* 0x000e620008000a00 */
[----:B0-----:R-:W-:-:S04]  /*0140*/  UISETP.NE.U32.AND UP0, UPT, UR8, URZ, UPT ;  /* 0x000000ff0800728c */ /* 0x001fc8000bf05070 */
[----:B------:R-:W-:-:S09]  /*0150*/  UISETP.NE.AND.EX UP0, UPT, UR9, URZ, UPT, UP0 ;  /* 0x000000ff0900728c */ /* 0x000fd2000bf05300 */
[----:B-1----:R-:W-:Y:S05]  /*0160*/  BRA.U !UP0, `(.L_x_66) ;  /* 0x00000011084c7547 */ /* 0x002fea000b800000 */
[----:B------:R-:W0:Y:S01]  /*0170*/  LDC.64 R6, c[0x0][0x3b8] ;  /* 0x0000ee00ff067b82 */ /* 0x000e220000000a00 */
[----:B------:R-:W-:Y:S01]  /*0180*/  IADD3 R10, P0, PT, R2, UR20, RZ ;  /* 0x00000014020a7c10 */ /* 0x000fe2000ff1e0ff */
[----:B------:R-:W-:Y:S01]  /*0190*/  UISETP.GE.U32.AND UP0, UPT, UR8, 0x10, UPT ;  /* 0x000000100800788c */ /* 0x000fe2000bf06070 */
[----:B------:R-:W-:Y:S01]  /*01a0*/  IMAD.MOV.U32 R26, RZ, RZ, RZ ;  /* 0x000000ffff1a7224 */ /* 0x000fe200078e00ff */
[----:B------:R-:W-:Y:S01]  /*01b0*/  ULOP3.LUT UR10, UR8, 0xf, URZ, 0xc0, !UPT ;  /* 0x0000000f080a7892 */ /* 0x000fe2000f8ec0ff */
[----:B------:R-:W-:Y:S01]  /*01c0*/  IADD3.X R11, PT, PT, R3, UR21, RZ, P0, !PT ;  /* 0x00000015030b7c10 */ /* 0x000fe200087fe4ff */
[----:B------:R-:W-:Y:S01]  /*01d0*/  UISETP.GE.U32.AND.EX UP0, UPT, UR9, URZ, UPT, UP0 ;  /* 0x000000ff0900728c */ /* 0x000fe2000bf06100 */
[----:B------:R-:W-:Y:S01]  /*01e0*/  IADD3 R12, P0, PT, R0, UR18, RZ ;  /* 0x00000012000c7c10 */ /* 0x000fe2000ff1e0ff */
[----:B------:R-:W1:Y:S01]  /*01f0*/  LDC.64 R8, c[0x0][0x400] ;  /* 0x00010000ff087b82 */ /* 0x000e620000000a00 */
[----:B------:R-:W-:Y:S01]  /*0200*/  UISETP.NE.U32.AND UP1, UPT, UR10, URZ, UPT ;  /* 0x000000ff0a00728c */ /* 0x000fe2000bf25070 */
[----:B------:R-:W-:-:S02]  /*0210*/  UMOV UR5, URZ ;  /* 0x000000ff00057c82 */ /* 0x000fc40008000000 */
[----:B------:R-:W-:Y:S01]  /*0220*/  IMAD.X R13, RZ, RZ, UR19, P0 ;  /* 0x00000013ff0d7e24 */ /* 0x000fe200080e06ff */
[----:B------:R-:W-:Y:S01]  /*0230*/  UISETP.NE.AND.EX UP1, UPT, URZ, URZ, UPT, UP1 ;  /* 0x000000ffff00728c */ /* 0x000fe2000bf25310 */
[----:B------:R-:W-:Y:S01]  /*0240*/  UMOV UR6, URZ ;  /* 0x000000ff00067c82 */ /* 0x000fe20008000000 */
[C---:B0-----:R-:W-:Y:S02]  /*0250*/  IMAD R4, R6.reuse, UR21, RZ ;  /* 0x0000001506047c24 */ /* 0x041fe4000f8e02ff */
[----:B------:R-:W-:-:S04]  /*0260*/  IMAD.WIDE.U32 R10, R6, UR20, R10 ;  /* 0x00000014060a7c25 */ /* 0x000fc8000f8e000a */
[----:B------:R-:W-:Y:S02]  /*0270*/  IMAD R5, R7, UR20, R4 ;  /* 0x0000001407057c24 */ /* 0x000fe4000f8e0204 */
[C---:B-1----:R-:W-:Y:S02]  /*0280*/  IMAD R4, R8.reuse, UR19, RZ ;  /* 0x0000001308047c24 */ /* 0x042fe4000f8e02ff */
[----:B------:R-:W-:-:S04]  /*0290*/  IMAD.WIDE.U32 R12, R8, UR18, R12 ;  /* 0x00000012080c7c25 */ /* 0x000fc8000f8e000c */
[----:B------:R-:W-:Y:S02]  /*02a0*/  IMAD R9, R9, UR18, R4 ;  /* 0x0000001209097c24 */ /* 0x000fe4000f8e0204 */
[----:B------:R-:W-:Y:S02]  /*02b0*/  IMAD.IADD R8, R11, 0x1, R5 ;  /* 0x000000010b087824 */ /* 0x000fe400078e0205 */
[----:B------:R-:W-:Y:S01]  /*02c0*/  IMAD.IADD R9, R13, 0x1, R9 ;  /* 0x000000010d097824 */ /* 0x000fe200078e0209 */
[----:B------:R-:W-:Y:S06]  /*02d0*/  BRA.U !UP0, `(.L_x_67) ;  /* 0x0000000508307547 */ /* 0x000fec000b800000 */
[----:B------:R-:W0:Y:S01]  /*02e0*/  LDC.64 R4, c[0x0][0x3e8] ;  /* 0x0000fa00ff047b82 */ /* 0x000e220000000a00 */
[----:B------:R-:W1:Y:S01]  /*02f0*/  LDCU.64 UR4, c[0x0][0x3c8] ;  /* 0x00007900ff0477ac */ /* 0x000e620008000a00 */
[----:B------:R-:W-:Y:S01]  /*0300*/  HFMA2 R26, -RZ, RZ, 0, 0 ;  /* 0x00000000ff1a7431 */ /* 0x000fe200000001ff */
[----:B------:R-:W2:Y:S05]  /*0310*/  LDCU.64 UR12, c[0x0][0x380] ;  /* 0x00007000ff0c77ac */ /* 0x000eaa0008000a00 */
[----:B------:R-:W3:Y:S01]  /*0320*/  LDC.64 R6, c[0x0][0x3a0] ;  /* 0x0000e800ff067b82 */ /* 0x000ee20000000a00 */
[----:B------:R-:W4:Y:S01]  /*0330*/  LDCU UR6, c[0x0][0x3b4] ;  /* 0x00007680ff0677ac */ /* 0x000f220008000800 */
[----:B-1----:R-:W-:-:S02]  /*0340*/  IMAD R15, R9, UR4, RZ ;  /* 0x00000004090f7c24 */ /* 0x002fc4000f8e02ff */
[----:B--2---:R-:W-:Y:S02]  /*0350*/  IMAD R17, R8, UR12, RZ ;  /* 0x0000000c08117c24 */ /* 0x004fe4000f8e02ff */
[----:B0-----:R-:W-:Y:S01]  /*0360*/  IMAD.WIDE.U32 R4, R12, UR4, R4 ;  /* 0x000000040c047c25 */ /* 0x001fe2000f8e0004 */
[----:B----4-:R-:W-:-:S03]  /*0370*/  UMOV UR7, UR6 ;  /* 0x0000000600077c82 */ /* 0x010fc60008000000 */
[----:B------:R-:W-:Y:S01]  /*0380*/  IMAD R15, R12, UR5, R15 ;  /* 0x000000050c0f7c24 */ /* 0x000fe2000f8e020f */
[----:B------:R-:W-:Y:S01]  /*0390*/  IADD3 R4, P0, PT, R4, 0x20, RZ ;  /* 0x0000002004047810 */ /* 0x000fe20007f1e0ff */
[C---:B------:R-:W-:Y:S01]  /*03a0*/  IMAD R17, R10.reuse, UR13, R17 ;  /* 0x0000000d0a117c24 */ /* 0x040fe2000f8e0211 */
[----:B------:R-:W-:Y:S01]  /*03b0*/  ULOP3.LUT UR5, UR8, 0xfffffff0, URZ, 0xc0, !UPT ;  /* 0xfffffff008057892 */ /* 0x000fe2000f8ec0ff */
[----:B---3--:R-:W-:-:S04]  /*03c0*/  IMAD.WIDE.U32 R6, R10, UR12, R6 ;  /* 0x0000000c0a067c25 */ /* 0x008fc8000f8e0006 */
[----:B------:R-:W-:Y:S01]  /*03d0*/  IMAD.X R5, R5, 0x1, R15, P0 ;  /* 0x0000000105057824 */ /* 0x000fe200000e060f */
[----:B------:R-:W-:Y:S01]  /*03e0*/  IADD3 R6, P1, PT, R6, 0x20, RZ ;  /* 0x0000002006067810 */ /* 0x000fe20007f3e0ff */
[----:B------:R-:W-:-:S04]  /*03f0*/  UMOV UR4, UR5 ;  /* 0x0000000500047c82 */ /* 0x000fc80008000000 */
[----:B------:R-:W-:-:S08]  /*0400*/  IMAD.X R7, R7, 0x1, R17, P1 ;  /* 0x0000000107077824 */ /* 0x000fd000008e0611 */
.L_x_68:
[----:B------:R-:W2:Y:S04]  /*0410*/  LDG.E R17, desc[UR22][R6.64+-0x20] ;  /* 0xffffe01606117981 */ /* 0x000ea8000c1e1900 */
[----:B------:R-:W2:Y:S04]  /*0420*/  LDG.E R16, desc[UR22][R4.64+-0x20] ;  /* 0xffffe01604107981 */ /* 0x000ea8000c1e1900 */
[----:B------:R-:W3:Y:S04]  /*0430*/  LDG.E R19, desc[UR22][R6.64+-0x1c] ;  /* 0xffffe41606137981 */ /* 0x000ee8000c1e1900 */
[----:B------:R-:W3:Y:S04]  /*0440*/  LDG.E R18, desc[UR22][R4.64+-0x1c] ;  /* 0xffffe41604127981 */ /* 0x000ee8000c1e1900 */
[----:B------:R-:W4:Y:S04]  /*0450*/  LDG.E R15, desc[UR22][R6.64+-0x18] ;  /* 0xffffe816060f7981 */ /* 0x000f28000c1e1900 */
[----:B------:R-:W4:Y:S04]  /*0460*/  LDG.E R14, desc[UR22][R4.64+-0x18] ;  /* 0xffffe816040e7981 */ /* 0x000f28000c1e1900 */
[----:B------:R-:W5:Y:S04]  /*0470*/  LDG.E R22, desc[UR22][R6.64+-0x14] ;  /* 0xffffec1606167981 */ /* 0x000f68000c1e1900 */
[----:B------:R-:W5:Y:S04]  /*0480*/  LDG.E R23, desc[UR22][R4.64+-0x14] ;  /* 0xffffec1604177981 */ /* 0x000f68000c1e1900 */
[----:B------:R-:W5:Y:S04]  /*0490*/  LDG.E R20, desc[UR22][R6.64+-0x10] ;  /* 0xfffff01606147981 */ /* 0x000f68000c1e1900 */
[----:B------:R-:W5:Y:S04]  /*04a0*/  LDG.E R21, desc[UR22][R4.64+-0x10] ;  /* 0xfffff01604157981 */ /* 0x000f68000c1e1900 */
[----:B------:R-:W5:Y:S04]  /*04b0*/  LDG.E R24, desc[UR22][R6.64+-0xc] ;  /* 0xfffff41606187981 */ /* 0x000f68000c1e1900 */
[----:B------:R-:W5:Y:S01]  /*04c0*/  LDG.E R25, desc[UR22][R4.64+-0xc] ;  /* 0xfffff41604197981 */ /* 0x000f62000c1e1900 */
[----:B--2---:R-:W-:-:S03]  /*04d0*/  FFMA R16, R17, R16, R26 ;  /* 0x0000001011107223 */ /* 0x004fc6000000001a */
[----:B------:R-:W2:Y:S01]  /*04e0*/  LDG.E R17, desc[UR22][R4.64] ;  /* 0x0000001604117981 */ /* 0x000ea2000c1e1900 */
[----:B---3--:R-:W-:-:S03]  /*04f0*/  FFMA R16, R19, R18, R16 ;  /* 0x0000001213107223 */ /* 0x008fc60000000010 */
[----:B------:R-:W3:Y:S04]  /*0500*/  LDG.E R18, desc[UR22][R6.64+-0x8] ;  /* 0xfffff81606127981 */ /* 0x000ee8000c1e1900 */
[----:B------:R-:W3:Y:S01]  /*0510*/  LDG.E R19, desc[UR22][R4.64+-0x8] ;  /* 0xfffff81604137981 */ /* 0x000ee2000c1e1900 */
[----:B----4-:R-:W-:-:S03]  /*0520*/  FFMA R27, R15, R14, R16 ;  /* 0x0000000e0f1b7223 */ /* 0x010fc60000000010 */
[----:B------:R-:W4:Y:S04]  /*0530*/  LDG.E R14, desc[UR22][R6.64+-0x4] ;  /* 0xfffffc16060e7981 */ /* 0x000f28000c1e1900 */
[----:B------:R-:W4:Y:S04]  /*0540*/  LDG.E R15, desc[UR22][R4.64+-0x4] ;  /* 0xfffffc16040f7981 */ /* 0x000f28000c1e1900 */
[----:B------:R-:W2:Y:S01]  /*0550*/  LDG.E R16, desc[UR22][R6.64] ;  /* 0x0000001606107981 */ /* 0x000ea2000c1e1900 */
[----:B-----5:R-:W-:-:S03]  /*0560*/  FFMA R27, R22, R23, R27 ;  /* 0x00000017161b7223 */ /* 0x020fc6000000001b */
[----:B------:R-:W5:Y:S04]  /*0570*/  LDG.E R23, desc[UR22][R6.64+0x4] ;  /* 0x0000041606177981 */ /* 0x000f68000c1e1900 */
[----:B------:R-:W5:Y:S01]  /*0580*/  LDG.E R22, desc[UR22][R4.64+0x4] ;  /* 0x0000041604167981 */ /* 0x000f62000c1e1900 */
[----:B------:R-:W-:-:S03]  /*0590*/  FFMA R21, R20, R21, R27 ;  /* 0x0000001514157223 */ /* 0x000fc6000000001b */
[----:B------:R-:W5:Y:S01]  /*05a0*/  LDG.E R20, desc[UR22][R4.64+0x8] ;  /* 0x0000081604147981 */ /* 0x000f62000c1e1900 */
[----:B------:R-:W-:-:S03]  /*05b0*/  FFMA R25, R24, R25, R21 ;  /* 0x0000001918197223 */ /* 0x000fc60000000015 */
[----:B------:R-:W5:Y:S04]  /*05c0*/  LDG.E R21, desc[UR22][R6.64+0x8] ;  /* 0x0000081606157981 */ /* 0x000f68000c1e1900 */
[----:B------:R-:W5:Y:S01]  /*05d0*/  LDG.E R24, desc[UR22][R6.64+0x14] ;  /* 0x0000141606187981 */ /* 0x000f62000c1e1900 */
[----:B---3--:R-:W-:-:S03]  /*05e0*/  FFMA R25, R18, R19, R25 ;  /* 0x0000001312197223 */ /* 0x008fc60000000019 */
[----:B------:R-:W3:Y:S04]  /*05f0*/  LDG.E R18, desc[UR22][R6.64+0xc] ;  /* 0x00000c1606127981 */ /* 0x000ee8000c1e1900 */
[----:B------:R-:W3:Y:S01]  /*0600*/  LDG.E R19, desc[UR22][R4.64+0xc] ;  /* 0x00000c1604137981 */ /* 0x000ee2000c1e1900 */
[----:B----4-:R-:W-:-:S03]  /*0610*/  FFMA R25, R14, R15, R25 ;  /* 0x0000000f0e197223 */ /* 0x010fc60000000019 */
[----:B------:R-:W4:Y:S04]  /*0620*/  LDG.E R14, desc[UR22][R6.64+0x10] ;  /* 0x00001016060e7981 */ /* 0x000f28000c1e1900 */
[----:B------:R-:W4:Y:S01]  /*0630*/  LDG.E R15, desc[UR22][R4.64+0x10] ;  /* 0x00001016040f7981 */ /* 0x000f22000c1e1900 */
[----:B--2---:R-:W-:-:S03]  /*0640*/  FFMA R26, R16, R17, R25 ;  /* 0x00000011101a7223 */ /* 0x004fc60000000019 */
[----:B------:R-:W2:Y:S04]  /*0650*/  LDG.E R25, desc[UR22][R4.64+0x14] ;  /* 0x0000141604197981 */ /* 0x000ea8000c1e1900 */
[----:B------:R-:W2:Y:S01]  /*0660*/  LDG.E R16, desc[UR22][R6.64+0x18] ;  /* 0x0000181606107981 */ /* 0x000ea2000c1e1900 */
[----:B-----5:R-:W-:-:S03]  /*0670*/  FFMA R22, R23, R22, R26 ;  /* 0x0000001617167223 */ /* 0x020fc6000000001a */
[----:B------:R-:W5:Y:S04]  /*0680*/  LDG.E R17, desc[UR22][R4.64+0x18] ;  /* 0x0000181604117981 */ /* 0x000f68000c1e1900 */
[----:B------:R-:W5:Y:S04]  /*0690*/  LDG.E R26, desc[UR22][R6.64+0x1c] ;  /* 0x00001c16061a7981 */ /* 0x000f68000c1e1900 */
[----:B------:R0:W5:Y:S01]  /*06a0*/  LDG.E R23, desc[UR22][R4.64+0x1c] ;  /* 0x00001c1604177981 */ /* 0x000162000c1e1900 */
[----:B------:R-:W-:Y:S01]  /*06b0*/  FFMA R21, R21, R20, R22 ;  /* 0x0000001415157223 */ /* 0x000fe20000000016 */
[----:B------:R-:W-:-:S04]  /*06c0*/  UIADD3 UR4, UP0, UPT, UR4, -0x10, URZ ;  /* 0xfffffff004047890 */ /* 0x000fc8000ff1e0ff */
[----:B------:R-:W-:Y:S02]  /*06d0*/  UIADD3.X UR7, UPT, UPT, UR7, -0x1, URZ, UP0, !UPT ;  /* 0xffffffff07077890 */ /* 0x000fe400087fe4ff */
[----:B------:R-:W-:-:S04]  /*06e0*/  UISETP.NE.U32.AND UP0, UPT, UR4, URZ, UPT ;  /* 0x000000ff0400728c */ /* 0x000fc8000bf05070 */
[----:B------:R-:W-:Y:S01]  /*06f0*/  UISETP.NE.AND.EX UP0, UPT, UR7, URZ, UPT, UP0 ;  /* 0x000000ff0700728c */ /* 0x000fe2000bf05300 */
[----:B0-----:R-:W-:Y:S02]  /*0700*/  IADD3 R4, P0, PT, R4, 0x40, RZ ;  /* 0x0000004004047810 */ /* 0x001fe40007f1e0ff */
[----:B------:R-:W-:-:S03]  /*0710*/  IADD3 R6, P1, PT, R6, 0x40, RZ ;  /* 0x0000004006067810 */ /* 0x000fc60007f3e0ff */
[----:B------:R-:W-:Y:S02]  /*0720*/  IMAD.X R5, RZ, RZ, R5, P0 ;  /* 0x000000ffff057224 */ /* 0x000fe400000e0605 */
[----:B------:R-:W-:Y:S02]  /*0730*/  IMAD.X R7, RZ, RZ, R7, P1 ;  /* 0x000000ffff077224 */ /* 0x000fe400008e0607 */
[----:B---3--:R-:W-:-:S04]  /*0740*/  FFMA R19, R18, R19, R21 ;  /* 0x0000001312137223 */ /* 0x008fc80000000015 */
[----:B----4-:R-:W-:-:S04]  /*0750*/  FFMA R15, R14, R15, R19 ;  /* 0x0000000f0e0f7223 */ /* 0x010fc80000000013 */
[----:B--2---:R-:W-:-:S04]  /*0760*/  FFMA R15, R24, R25, R15 ;  /* 0x00000019180f7223 */ /* 0x004fc8000000000f */
[----:B-----5:R-:W-:-:S04]  /*0770*/  FFMA R15, R16, R17, R15 ;  /* 0x00000011100f7223 */ /* 0x020fc8000000000f */
[----:B------:R-:W-:Y:S01]  /*0780*/  FFMA R26, R26, R23, R15 ;  /* 0x000000171a1a7223 */ /* 0x000fe2000000000f */
[----:B------:R-:W-:Y:S06]  /*0790*/  BRA.U UP0, `(.L_x_68) ;  /* 0xfffffffd001c7547 */ /* 0x000fec000b83ffff */
.L_x_67:
[----:B------:R-:W-:Y:S05]  /*07a0*/  BRA.U !UP1, `(.L_x_66) ;  /* 0x0000000909bc7547 */ /* 0x000fea000b800000 */
[----:B------:R-:W0:Y:S01]  /*07b0*/  LDC.64 R6, c[0x0][0x3a0] ;  /* 0x0000e800ff067b82 */ /* 0x000e220000000a00 */
[----:B------:R-:W1:Y:S01]  /*07c0*/  LDCU.64 UR12, c[0x0][0x380] ;  /* 0x00007000ff0c77ac */ /* 0x000e620008000a00 */
[----:B------:R-:W2:Y:S06]  /*07d0*/  LDCU.64 UR14, c[0x0][0x3c8] ;  /* 0x00007900ff0e77ac */ /* 0x000eac0008000a00 */
[----:B------:R-:W3:Y:S01]  /*07e0*/  LDC.64 R4, c[0x0][0x3e8] ;  /* 0x0000fa00ff047b82 */ /* 0x000ee20000000a00 */
[----:B------:R-:W-:Y:S02]  /*07f0*/  UISETP.GE.U32.AND UP1, UPT, UR10, 0x8, UPT ;  /* 0x000000080a00788c */ /* 0x000fe4000bf26070 */
[----:B------:R-:W-:-:S02]  /*0800*/  ULOP3.LUT UR24, UR8, 0x7, URZ, 0xc0, !UPT ;  /* 0x0000000708187892 */ /* 0x000fc4000f8ec0ff */
[----:B------:R-:W-:Y:S02]  /*0810*/  UISETP.GE.U32.AND.EX UP1, UPT, URZ, URZ, UPT, UP1 ;  /* 0x000000ffff00728c */ /* 0x000fe4000bf26110 */
[----:B------:R-:W-:Y:S01]  /*0820*/  UISETP.NE.U32.AND UP0, UPT, UR24, URZ, UPT ;  /* 0x000000ff1800728c */ /* 0x000fe2000bf05070 */
[----:B-1----:R-:W-:-:S03]  /*0830*/  IMAD R11, R8, UR12, RZ ;  /* 0x0000000c080b7c24 */ /* 0x002fc6000f8e02ff */
[----:B------:R-:W-:Y:S01]  /*0840*/  UISETP.NE.AND.EX UP0, UPT, URZ, URZ, UPT, UP0 ;  /* 0x000000ffff00728c */ /* 0x000fe2000bf05300 */
[----:B--2---:R-:W-:Y:S02]  /*0850*/  IMAD R13, R9, UR14, RZ ;  /* 0x0000000e090d7c24 */ /* 0x004fe4000f8e02ff */
[C---:B------:R-:W-:Y:S02]  /*0860*/  IMAD R9, R10.reuse, UR13, R11 ;  /* 0x0000000d0a097c24 */ /* 0x040fe4000f8e020b */
[----:B0-----:R-:W-:-:S04]  /*0870*/  IMAD.WIDE.U32 R10, R10, UR12, R6 ;  /* 0x0000000c0a0a7c25 */ /* 0x001fc8000f8e0006 */
[C---:B------:R-:W-:Y:S02]  /*0880*/  IMAD R7, R12.reuse, UR15, R13 ;  /* 0x0000000f0c077c24 */ /* 0x040fe4000f8e020d */
[----:B---3--:R-:W-:-:S04]  /*0890*/  IMAD.WIDE.U32 R12, R12, UR14, R4 ;  /* 0x0000000e0c0c7c25 */ /* 0x008fc8000f8e0004 */
[----:B------:R-:W-:Y:S01]  /*08a0*/  IMAD.IADD R5, R11, 0x1, R9 ;  /* 0x000000010b057824 */ /* 0x000fe200078e0209 */
[----:B------:R-:W-:Y:S01]  /*08b0*/  IADD3 R4, PT, PT, R13, R7, RZ ;  /* 0x000000070d047210 */ /* 0x000fe20007ffe0ff */
[----:B------:R-:W-:Y:S06]  /*08c0*/  BRA.U !UP1, `(.L_x_69) ;  /* 0x0000000509607547 */ /* 0x000fec000b800000 */
[----:B------:R-:W-:Y:S02]  /*08d0*/  USHF.L.U32 UR4, UR5, 0x2, URZ ;  /* 0x0000000205047899 */ /* 0x000fe400080006ff */
[----:B------:R-:W-:-:S04]  /*08e0*/  USHF.L.U64.HI UR17, UR5, 0x2, UR6 ;  /* 0x0000000205117899 */ /* 0x000fc80008010206 */
[----:B------:R-:W-:Y:S02]  /*08f0*/  IADD3 R6, P0, PT, R10, UR4, RZ ;  /* 0x000000040a067c10 */ /* 0x000fe4000ff1e0ff */
[----:B------:R-:W-:Y:S02]  /*0900*/  IADD3 R8, P1, PT, R12, UR4, RZ ;  /* 0x000000040c087c10 */ /* 0x000fe4000ff3e0ff */
[----:B------:R-:W-:Y:S02]  /*0910*/  IADD3.X R7, PT, PT, R5, UR17, RZ, P0, !PT ;  /* 0x0000001105077c10 */ /* 0x000fe400087fe4ff */
[----:B------:R-:W-:-:S03]  /*0920*/  IADD3.X R9, PT, PT, R4, UR17, RZ, P1, !PT ;  /* 0x0000001104097c10 */ /* 0x000fc60008ffe4ff */
[----:B------:R0:W2:Y:S04]  /*0930*/  LDG.E R29, desc[UR22][R6.64] ;  /* 0x00000016061d7981 */ /* 0x0000a8000c1e1900 */
[----:B------:R1:W2:Y:S01]  /*0940*/  LDG.E R23, desc[UR22][R8.64] ;  /* 0x0000001608177981 */ /* 0x0002a2000c1e1900 */
[----:B------:R-:W-:Y:S02]  /*0950*/  UIADD3 UR15, UP6, UPT, UR4, 0x4, URZ ;  /* 0x00000004040f7890 */ /* 0x000fe4000ffde0ff */
[----:B------:R-:W-:Y:S02]  /*0960*/  UIADD3 UR10, UP5, UPT, UR4, 0x8, URZ ;  /* 0x00000008040a7890 */ /* 0x000fe4000ffbe0ff */
[----:B------:R-:W-:Y:S02]  /*0970*/  UIADD3.X UR16, UPT, UPT, URZ, UR17, URZ, UP6, !UPT ;  /* 0x00000011ff107290 */ /* 0x000fe4000b7fe4ff */
[----:B------:R-:W-:-:S02]  /*0980*/  ULOP3.LUT UR15, UR15, 0xfffffffc, URZ, 0xc0, !UPT ;  /* 0xfffffffc0f0f7892 */ /* 0x000fc4000f8ec0ff */
[----:B------:R-:W-:Y:S02]  /*0990*/  ULOP3.LUT UR16, UR16, 0x3, URZ, 0xc0, !UPT ;  /* 0x0000000310107892 */ /* 0x000fe4000f8ec0ff */
[----:B------:R-:W-:Y:S02]  /*09a0*/  UIADD3.X UR14, UPT, UPT, URZ, UR17, URZ, UP5, !UPT ;  /* 0x00000011ff0e7290 */ /* 0x000fe4000affe4ff */
[----:B------:R-:W-:Y:S01]  /*09b0*/  ULOP3.LUT UR10, UR10, 0xfffffffc, URZ, 0xc0, !UPT ;  /* 0xfffffffc0a0a7892 */ /* 0x000fe2000f8ec0ff */
[----:B0-----:R-:W-:Y:S01]  /*09c0*/  IADD3 R6, P0, PT, R10, UR15, RZ ;  /* 0x0000000f0a067c10 */ /* 0x001fe2000ff1e0ff */
[----:B------:R-:W-:Y:S01]  /*09d0*/  UIADD3 UR12, UP4, UPT, UR4, 0xc, URZ ;  /* 0x0000000c040c7890 */ /* 0x000fe2000ff9e0ff */
[----:B-1----:R-:W-:Y:S01]  /*09e0*/  IADD3 R8, P1, PT, R12, UR15, RZ ;  /* 0x0000000f0c087c10 */ /* 0x002fe2000ff3e0ff */
[----:B------:R-:W-:Y:S01]  /*09f0*/  ULOP3.LUT UR14, UR14, 0x3, URZ, 0xc0, !UPT ;  /* 0x000000030e0e7892 */ /* 0x000fe2000f8ec0ff */
[C---:B------:R-:W-:Y:S01]  /*0a00*/  IADD3.X R7, PT, PT, R5.reuse, UR16, RZ, P0, !PT ;  /* 0x0000001005077c10 */ /* 0x040fe200087fe4ff */
[----:B------:R-:W-:Y:S01]  /*0a10*/  UIADD3.X UR13, UPT, UPT, URZ, UR17, URZ, UP4, !UPT ;  /* 0x00000011ff0d7290 */ /* 0x000fe2000a7fe4ff */
[----:B------:R-:W-:Y:S01]  /*0a20*/  IADD3 R24, P0, PT, R10, UR10, RZ ;  /* 0x0000000a0a187c10 */ /* 0x000fe2000ff1e0ff */
[----:B------:R-:W-:Y:S01]  /*0a30*/  ULOP3.LUT UR12, UR12, 0xfffffffc, URZ, 0xc0, !UPT ;  /* 0xfffffffc0c0c7892 */ /* 0x000fe2000f8ec0ff */
[----:B------:R-:W-:Y:S01]  /*0a40*/  IADD3.X R9, PT, PT, R4, UR16, RZ, P1, !PT ;  /* 0x0000001004097c10 */ /* 0x000fe20008ffe4ff */
[----:B------:R-:W-:Y:S01]  /*0a50*/  UIADD3 UR7, UP3, UPT, UR4, 0x10, URZ ;  /* 0x0000001004077890 */ /* 0x000fe2000ff7e0ff */
[----:B------:R-:W-:Y:S01]  /*0a60*/  IADD3.X R25, PT, PT, R5, UR14, RZ, P0, !PT ;  /* 0x0000000e05197c10 */ /* 0x000fe200087fe4ff */
[----:B------:R-:W-:Y:S01]  /*0a70*/  ULOP3.LUT UR13, UR13, 0x3, URZ, 0xc0, !UPT ;  /* 0x000000030d0d7892 */ /* 0x000fe2000f8ec0ff */
[----:B------:R-:W-:Y:S01]  /*0a80*/  IADD3 R16, P1, PT, R12, UR10, RZ ;  /* 0x0000000a0c107c10 */ /* 0x000fe2000ff3e0ff */
[----:B------:R-:W-:Y:S01]  /*0a90*/  UIADD3.X UR11, UPT, UPT, URZ, UR17, URZ, UP3, !UPT ;  /* 0x00000011ff0b7290 */ /* 0x000fe20009ffe4ff */
[----:B------:R-:W-:Y:S01]  /*0aa0*/  IADD3 R14, P0, PT, R10, UR12, RZ ;  /* 0x0000000c0a0e7c10 */ /* 0x000fe2000ff1e0ff */
[----:B------:R-:W-:-:S02]  /*0ab0*/  ULOP3.LUT UR7, UR7, 0xfffffffc, URZ, 0xc0, !UPT ;  /* 0xfffffffc07077892 */ /* 0x000fc4000f8ec0ff */
[----:B------:R-:W-:Y:S01]  /*0ac0*/  UIADD3 UR9, UP2, UPT, UR4, 0x14, URZ ;  /* 0x0000001404097890 */ /* 0x000fe2000ff5e0ff */
[----:B------:R-:W-:Y:S01]  /*0ad0*/  IADD3.X R17, PT, PT, R4, UR14, RZ, P1, !PT ;  /* 0x0000000e04117c10 */ /* 0x000fe20008ffe4ff */
[----:B------:R-:W-:Y:S01]  /*0ae0*/  ULOP3.LUT UR11, UR11, 0x3, URZ, 0xc0, !UPT ;  /* 0x000000030b0b7892 */ /* 0x000fe2000f8ec0ff */
[C---:B------:R-:W-:Y:S01]  /*0af0*/  IADD3.X R15, PT, PT, R5.reuse, UR13, RZ, P0, !PT ;  /* 0x0000000d050f7c10 */ /* 0x040fe200087fe4ff */
[----:B------:R-:W-:Y:S01]  /*0b00*/  UIADD3.X UR10, UPT, UPT, URZ, UR17, URZ, UP2, !UPT ;  /* 0x00000011ff0a7290 */ /* 0x000fe200097fe4ff */
[----:B------:R-:W-:Y:S01]  /*0b10*/  IADD3 R20, P1, PT, R12, UR12, RZ ;  /* 0x0000000c0c147c10 */ /* 0x000fe2000ff3e0ff */
[----:B------:R-:W-:Y:S01]  /*0b20*/  ULOP3.LUT UR9, UR9, 0xfffffffc, URZ, 0xc0, !UPT ;  /* 0xfffffffc09097892 */ /* 0x000fe2000f8ec0ff */
[----:B------:R-:W-:Y:S01]  /*0b30*/  IADD3 R18, P0, PT, R10, UR7, RZ ;  /* 0x000000070a127c10 */ /* 0x000fe2000ff1e0ff */
[----:B------:R-:W3:Y:S01]  /*0b40*/  LDG.E R8, desc[UR22][R8.64] ;  /* 0x0000001608087981 */ /* 0x000ee2000c1e1900 */
[----:B------:R-:W-:Y:S01]  /*0b50*/  ULOP3.LUT UR10, UR10, 0x3, URZ, 0xc0, !UPT ;  /* 0x000000030a0a7892 */ /* 0x000fe2000f8ec0ff */
[----:B------:R-:W-:Y:S01]  /*0b60*/  IADD3.X R21, PT, PT, R4, UR13, RZ, P1, !PT ;  /* 0x0000000d04157c10 */ /* 0x000fe20008ffe4ff */
[----:B------:R-:W-:Y:S01]  /*0b70*/  UIADD3 UR6, UP1, UPT, UR4, 0x18, URZ ;  /* 0x0000001804067890 */ /* 0x000fe2000ff3e0ff */
[----:B------:R-:W-:Y:S01]  /*0b80*/  IADD3.X R19, PT, PT, R5, UR11, RZ, P0, !PT ;  /* 0x0000000b05137c10 */ /* 0x000fe200087fe4ff */
[----:B------:R-:W3:Y:S01]  /*0b90*/  LDG.E R7, desc[UR22][R6.64] ;  /* 0x0000001606077981 */ /* 0x000ee2000c1e1900 */
[----:B------:R-:W-:-:S03]  /*0ba0*/  UIADD3 UR4, UP6, UPT, UR4, 0x1c, URZ ;  /* 0x0000001c04047890 */ /* 0x000fc6000ffde0ff */
[----:B------:R-:W4:Y:S04]  /*0bb0*/  LDG.E R25, desc[UR22][R24.64] ;  /* 0x0000001618197981 */ /* 0x000f28000c1e1900 */
[----:B------:R0:W5:Y:S01]  /*0bc0*/  LDG.E R9, desc[UR22][R14.64] ;  /* 0x000000160e097981 */ /* 0x000162000c1e1900 */
[----:B------:R-:W-:-:S03]  /*0bd0*/  ULOP3.LUT UR6, UR6, 0xfffffffc, URZ, 0xc0, !UPT ;  /* 0xfffffffc06067892 */ /* 0x000fc6000f8ec0ff */
[----:B------:R1:W4:Y:S04]  /*0be0*/  LDG.E R6, desc[UR22][R16.64] ;  /* 0x0000001610067981 */ /* 0x000328000c1e1900 */
[----:B------:R1:W5:Y:S01]  /*0bf0*/  LDG.E R24, desc[UR22][R20.64] ;  /* 0x0000001614187981 */ /* 0x000362000c1e1900 */
[----:B0-----:R-:W-:-:S03]  /*0c00*/  IADD3 R14, P0, PT, R10, UR9, RZ ;  /* 0x000000090a0e7c10 */ /* 0x001fc6000ff1e0ff */
[----:B------:R0:W5:Y:S01]  /*0c10*/  LDG.E R27, desc[UR22][R18.64] ;  /* 0x00000016121b7981 */ /* 0x000162000c1e1900 */
[C---:B-1----:R-:W-:Y:S01]  /*0c20*/  IADD3 R16, P1, PT, R12.reuse, UR7, RZ ;  /* 0x000000070c107c10 */ /* 0x042fe2000ff3e0ff */
[----:B------:R-:W-:Y:S01]  /*0c30*/  UIADD3.X UR7, UPT, UPT, URZ, UR17, URZ, UP1, !UPT ;  /* 0x00000011ff077290 */ /* 0x000fe20008ffe4ff */
[----:B------:R-:W-:Y:S02]  /*0c40*/  IADD3.X R15, PT, PT, R5, UR10, RZ, P0, !PT ;  /* 0x0000000a050f7c10 */ /* 0x000fe400087fe4ff */
[----:B------:R-:W-:Y:S01]  /*0c50*/  IADD3 R20, P0, PT, R12, UR9, RZ ;  /* 0x000000090c147c10 */ /* 0x000fe2000ff1e0ff */
[----:B------:R-:W-:Y:S01]  /*0c60*/  ULOP3.LUT UR7, UR7, 0x3, URZ, 0xc0, !UPT ;  /* 0x0000000307077892 */ /* 0x000fe2000f8ec0ff */
[C---:B------:R-:W-:Y:S01]  /*0c70*/  IADD3.X R17, PT, PT, R4.reuse, UR11, RZ, P1, !PT ;  /* 0x0000000b04117c10 */ /* 0x040fe20008ffe4ff */
[----:B------:R-:W-:Y:S01]  /*0c80*/  ULOP3.LUT UR4, UR4, 0xfffffffc, URZ, 0xc0, !UPT ;  /* 0xfffffffc04047892 */ /* 0x000fe2000f8ec0ff */
[----:B------:R-:W-:Y:S01]  /*0c90*/  IADD3.X R21, PT, PT, R4, UR10, RZ, P0, !PT ;  /* 0x0000000a04157c10 */ /* 0x000fe200087fe4ff */
[----:B------:R1:W5:Y:S01]  /*0ca0*/  LDG.E R28, desc[UR22][R14.64] ;  /* 0x000000160e1c7981 */ /* 0x000362000c1e1900 */
[----:B0-----:R-:W-:-:S02]  /*0cb0*/  IADD3 R18, P0, PT, R12, UR6, RZ ;  /* 0x000000060c127c10 */ /* 0x001fc4000ff1e0ff */
[----:B------:R-:W-:Y:S01]  /*0cc0*/  IADD3 R22, P1, PT, R10, UR6, RZ ;  /* 0x000000060a167c10 */ /* 0x000fe2000ff3e0ff */
[----:B------:R-:W-:Y:S01]  /*0cd0*/  UIADD3.X UR6, UPT, UPT, URZ, UR17, URZ, UP6, !UPT ;  /* 0x00000011ff067290 */ /* 0x000fe2000b7fe4ff */
[----:B------:R-:W-:Y:S01]  /*0ce0*/  IADD3.X R19, PT, PT, R4, UR7, RZ, P0, !PT ;  /* 0x0000000704137c10 */ /* 0x000fe200087fe4ff */
[----:B------:R-:W5:Y:S02]  /*0cf0*/  LDG.E R16, desc[UR22][R16.64] ;  /* 0x0000001610107981 */ /* 0x000f64000c1e1900 */
[----:B------:R-:W-:Y:S01]  /*0d00*/  ULOP3.LUT UR6, UR6, 0x3, URZ, 0xc0, !UPT ;  /* 0x0000000306067892 */ /* 0x000fe2000f8ec0ff */
[----:B-1----:R-:W-:Y:S01]  /*0d10*/  IADD3 R14, P0, PT, R10, UR4, RZ ;  /* 0x000000040a0e7c10 */ /* 0x002fe2000ff1e0ff */
[----:B------:R-:W5:Y:S04]  /*0d20*/  LDG.E R21, desc[UR22][R20.64] ;  /* 0x0000001614157981 */ /* 0x000f68000c1e1900 */
[----:B------:R0:W5:Y:S01]  /*0d30*/  LDG.E R17, desc[UR22][R18.64] ;  /* 0x0000001612117981 */ /* 0x000162000c1e1900 */
[----:B------:R-:W-:-:S05]  /*0d40*/  IADD3.X R15, PT, PT, R5, UR6, RZ, P0, !PT ;  /* 0x00000006050f7c10 */ /* 0x000fca00087fe4ff */
[----:B------:R-:W5:Y:S01]  /*0d50*/  LDG.E R14, desc[UR22][R14.64] ;  /* 0x000000160e0e7981 */ /* 0x000f62000c1e1900 */
[----:B--2---:R-:W-:Y:S01]  /*0d60*/  FFMA R26, R29, R23, R26 ;  /* 0x000000171d1a7223 */ /* 0x004fe2000000001a */
[----:B------:R-:W-:Y:S02]  /*0d70*/  IADD3.X R23, PT, PT, R5, UR7, RZ, P1, !PT ;  /* 0x0000000705177c10 */ /* 0x000fe40008ffe4ff */
[----:B0-----:R-:W-:-:S03]  /*0d80*/  IADD3 R18, P1, PT, R12, UR4, RZ ;  /* 0x000000040c127c10 */ /* 0x001fc6000ff3e0ff */
[----:B------:R-:W2:Y:S01]  /*0d90*/  LDG.E R22, desc[UR22][R22.64] ;  /* 0x0000001616167981 */ /* 0x000ea2000c1e1900 */
[----:B------:R-:W-:-:S05]  /*0da0*/  IADD3.X R19, PT, PT, R4, UR6, RZ, P1, !PT ;  /* 0x0000000604137c10 */ /* 0x000fca0008ffe4ff */
[----:B------:R-:W2:Y:S01]  /*0db0*/  LDG.E R29, desc[UR22][R18.64] ;  /* 0x00000016121d7981 */ /* 0x000ea2000c1e1900 */
[----:B------:R-:W-:Y:S01]  /*0dc0*/  UIADD3 UR5, UPT, UPT, UR5, 0x8, URZ ;  /* 0x0000000805057890 */ /* 0x000fe2000fffe0ff */
[----:B------:R-:W-:Y:S01]  /*0dd0*/  UMOV UR6, URZ ;  /* 0x000000ff00067c82 */ /* 0x000fe20008000000 */
[----:B---3--:R-:W-:-:S04]  /*0de0*/  FFMA R8, R7, R8, R26 ;  /* 0x0000000807087223 */ /* 0x008fc8000000001a */
[----:B----4-:R-:W-:-:S04]  /*0df0*/  FFMA R6, R25, R6, R8 ;  /* 0x0000000619067223 */ /* 0x010fc80000000008 */
[----:B-----5:R-:W-:-:S04]  /*0e00*/  FFMA R6, R9, R24, R6 ;  /* 0x0000001809067223 */ /* 0x020fc80000000006 */
[----:B------:R-:W-:-:S04]  /*0e10*/  FFMA R27, R27, R16, R6 ;  /* 0x000000101b1b7223 */ /* 0x000fc80000000006 */
[----:B------:R-:W-:-:S04]  /*0e20*/  FFMA R21, R28, R21, R27 ;  /* 0x000000151c157223 */ /* 0x000fc8000000001b */
[----:B--2---:R-:W-:-:S04]  /*0e30*/  FFMA R17, R22, R17, R21 ;  /* 0x0000001116117223 */ /* 0x004fc80000000015 */
[----:B------:R-:W-:-:S07]  /*0e40*/  FFMA R26, R14, R29, R17 ;  /* 0x0000001d0e1a7223 */ /* 0x000fce0000000011 */
.L_x_69:
        /* <DEDUP_REMOVED lines=8> */
[----:B------:R-:W-:Y:S02]  /*0ed0*/  USHF.L.U32 UR13, UR5, 0x2, URZ ;  /* 0x00000002050d7899 */ /* 0x000fe400080006ff */
[----:B------:R-:W-:Y:S02]  /*0ee0*/  USHF.L.U64.HI UR6, UR5, 0x2, UR6 ;  /* 0x0000000205067899 */ /* 0x000fe40008010206 */
[----:B------:R-:W-:Y:S02]  /*0ef0*/  UIADD3 UR7, UP0, UPT, UR13, 0x4, URZ ;  /* 0x000000040d077890 */ /* 0x000fe4000ff1e0ff */
[----:B------:R-:W-:Y:S02]  /*0f00*/  UIADD3 UR10, UP2, UPT, UR13, 0x8, URZ ;  /* 0x000000080d0a7890 */ /* 0x000fe4000ff5e0ff */
[----:B------:R-:W-:Y:S01]  /*0f10*/  IADD3 R8, P0, PT, R10, UR13, RZ ;  /* 0x0000000d0a087c10 */ /* 0x000fe2000ff1e0ff */
[----:B------:R-:W-:Y:S01]  /*0f20*/  UIADD3.X UR9, UPT, UPT, URZ, UR6, URZ, UP0, !UPT ;  /* 0x00000006ff097290 */ /* 0x000fe200087fe4ff */
[----:B------:R-:W-:Y:S01]  /*0f30*/  IADD3 R18, P1, PT, R12, UR13, RZ ;  /* 0x0000000d0c127c10 */ /* 0x000fe2000ff3e0ff */
[----:B------:R-:W-:Y:S01]  /*0f40*/  ULOP3.LUT UR7, UR7, 0xfffffffc, URZ, 0xc0, !UPT ;  /* 0xfffffffc07077892 */ /* 0x000fe2000f8ec0ff */
[----:B------:R-:W-:Y:S01]  /*0f50*/  IADD3.X R9, PT, PT, R5, UR6, RZ, P0, !PT ;  /* 0x0000000605097c10 */ /* 0x000fe200087fe4ff */
[----:B------:R-:W-:Y:S01]  /*0f60*/  ULOP3.LUT UR9, UR9, 0x3, URZ, 0xc0, !UPT ;  /* 0x0000000309097892 */ /* 0x000fe2000f8ec0ff */
[----:B------:R-:W-:Y:S01]  /*0f70*/  IADD3.X R19, PT, PT, R4, UR6, RZ, P1, !PT ;  /* 0x0000000604137c10 */ /* 0x000fe20008ffe4ff */
[----:B------:R-:W-:-:S02]  /*0f80*/  UIADD3 UR12, UP3, UPT, UR13, 0xc, URZ ;  /* 0x0000000c0d0c7890 */ /* 0x000fc4000ff7e0ff */
[----:B------:R-:W-:Y:S01]  /*0f90*/  UIADD3.X UR11, UPT, UPT, URZ, UR6, URZ, UP2, !UPT ;  /* 0x00000006ff0b7290 */ /* 0x000fe200097fe4ff */
[----:B------:R-:W-:Y:S01]  /*0fa0*/  IADD3 R22, P0, PT, R10, UR7, RZ ;  /* 0x000000070a167c10 */ /* 0x000fe2000ff1e0ff */
[----:B------:R-:W-:Y:S01]  /*0fb0*/  ULOP3.LUT UR10, UR10, 0xfffffffc, URZ, 0xc0, !UPT ;  /* 0xfffffffc0a0a7892 */ /* 0x000fe2000f8ec0ff */
[----:B------:R-:W-:Y:S01]  /*0fc0*/  IADD3 R16, P1, PT, R12, UR7, RZ ;  /* 0x000000070c107c10 */ /* 0x000fe2000ff3e0ff */
[----:B------:R-:W-:Y:S01]  /*0fd0*/  UIADD3.X UR6, UPT, UPT, URZ, UR6, URZ, UP3, !UPT ;  /* 0x00000006ff067290 */ /* 0x000fe20009ffe4ff */
[----:B------:R-:W-:Y:S01]  /*0fe0*/  IADD3.X R23, PT, PT, R5, UR9, RZ, P0, !PT ;  /* 0x0000000905177c10 */ /* 0x000fe200087fe4ff */
[----:B------:R-:W-:Y:S01]  /*0ff0*/  ULOP3.LUT UR12, UR12, 0xfffffffc, URZ, 0xc0, !UPT ;  /* 0xfffffffc0c0c7892 */ /* 0x000fe2000f8ec0ff */
[----:B------:R0:W2:Y:S01]  /*1000*/  LDG.E R21, desc[UR22][R8.64] ;  /* 0x0000001608157981 */ /* 0x0000a2000c1e1900 */
[----:B------:R-:W-:Y:S01]  /*1010*/  ULOP3.LUT UR11, UR11, 0x3, URZ, 0xc0, !UPT ;  /* 0x000000030b0b7892 */ /* 0x000fe2000f8ec0ff */
[----:B------:R-:W-:Y:S01]  /*1020*/  IADD3 R6, P0, PT, R10, UR10, RZ ;  /* 0x0000000a0a067c10 */ /* 0x000fe2000ff1e0ff */
[----:B------:R-:W-:Y:S01]  /*1030*/  ULOP3.LUT UR6, UR6, 0x3, URZ, 0xc0, !UPT ;  /* 0x0000000306067892 */ /* 0x000fe2000f8ec0ff */
[----:B------:R-:W-:Y:S01]  /*1040*/  IADD3.X R17, PT, PT, R4, UR9, RZ, P1, !PT ;  /* 0x0000000904117c10 */ /* 0x000fe20008ffe4ff */
[----:B------:R1:W2:Y:S01]  /*1050*/  LDG.E R20, desc[UR22][R18.64] ;  /* 0x0000001612147981 */ /* 0x0002a2000c1e1900 */
[----:B------:R-:W-:-:S03]  /*1060*/  IADD3 R14, P1, PT, R10, UR12, RZ ;  /* 0x0000000c0a0e7c10 */ /* 0x000fc6000ff3e0ff */
[----:B------:R-:W3:Y:S01]  /*1070*/  LDG.E R23, desc[UR22][R22.64] ;  /* 0x0000001616177981 */ /* 0x000ee2000c1e1900 */
[----:B0-----:R-:W-:Y:S02]  /*1080*/  IADD3 R8, P2, PT, R12, UR10, RZ ;  /* 0x0000000a0c087c10 */ /* 0x001fe4000ff5e0ff */
[C---:B------:R-:W-:Y:S01]  /*1090*/  IADD3.X R7, PT, PT, R5.reuse, UR11, RZ, P0, !PT ;  /* 0x0000000b05077c10 */ /* 0x040fe200087fe4ff */
[----:B------:R-:W3:Y:S01]  /*10a0*/  LDG.E R16, desc[UR22][R16.64] ;  /* 0x0000001610107981 */ /* 0x000ee2000c1e1900 */
[----:B------:R-:W-:Y:S02]  /*10b0*/  IADD3.X R9, PT, PT, R4, UR11, RZ, P2, !PT ;  /* 0x0000000b04097c10 */ /* 0x000fe400097fe4ff */
[----:B-1----:R-:W-:Y:S02]  /*10c0*/  IADD3 R18, P0, PT, R12, UR12, RZ ;  /* 0x0000000c0c127c10 */ /* 0x002fe4000ff1e0ff */
[----:B------:R-:W-:Y:S01]  /*10d0*/  IADD3.X R15, PT, PT, R5, UR6, RZ, P1, !PT ;  /* 0x00000006050f7c10 */ /* 0x000fe20008ffe4ff */
[----:B------:R-:W4:Y:S01]  /*10e0*/  LDG.E R7, desc[UR22][R6.64] ;  /* 0x0000001606077981 */ /* 0x000f22000c1e1900 */
[----:B------:R-:W-:-:S03]  /*10f0*/  IADD3.X R19, PT, PT, R4, UR6, RZ, P0, !PT ;  /* 0x0000000604137c10 */ /* 0x000fc600087fe4ff */
[----:B------:R-:W4:Y:S04]  /*1100*/  LDG.E R8, desc[UR22][R8.64] ;  /* 0x0000001608087981 */ /* 0x000f28000c1e1900 */
[----:B------:R-:W5:Y:S04]  /*1110*/  LDG.E R15, desc[UR22][R14.64] ;  /* 0x000000160e0f7981 */ /* 0x000f68000c1e1900 */
[----:B------:R-:W5:Y:S01]  /*1120*/  LDG.E R18, desc[UR22][R18.64] ;  /* 0x0000001612127981 */ /* 0x000f62000c1e1900 */
[----:B------:R-:W-:Y:S01]  /*1130*/  UIADD3 UR5, UPT, UPT, UR5, 0x4, URZ ;  /* 0x0000000405057890 */ /* 0x000fe2000fffe0ff */
[----:B------:R-:W-:Y:S01]  /*1140*/  UMOV UR6, URZ ;  /* 0x000000ff00067c82 */ /* 0x000fe20008000000 */
[----:B--2---:R-:W-:-:S04]  /*1150*/  FFMA R20, R21, R20, R26 ;  /* 0x0000001415147223 */ /* 0x004fc8000000001a */
[----:B---3--:R-:W-:-:S04]  /*1160*/  FFMA R20, R23, R16, R20 ;  /* 0x0000001017147223 */ /* 0x008fc80000000014 */
[----:B----4-:R-:W-:-:S04]  /*1170*/  FFMA R20, R7, R8, R20 ;  /* 0x0000000807147223 */ /* 0x010fc80000000014 */
[----:B-----5:R-:W-:-:S07]  /*1180*/  FFMA R26, R15, R18, R20 ;  /* 0x000000120f1a7223 */ /* 0x020fce0000000014 */
.L_x_70:
[----:B------:R-:W-:Y:S05]  /*1190*/  BRA.U !UP1, `(.L_x_66) ;  /* 0x0000000109407547 */ /* 0x000fea000b800000 */
.L_x_71:
[----:B------:R-:W-:Y:S02]  /*11a0*/  USHF.L.U32 UR7, UR5, 0x2, URZ ;  /* 0x0000000205077899 */ /* 0x000fe400080006ff */
[----:B------:R-:W-:-:S04]  /*11b0*/  USHF.L.U64.HI UR6, UR5, 0x2, UR6 ;  /* 0x0000000205067899 */ /* 0x000fc80008010206 */
[----:B------:R-:W-:Y:S02]  /*11c0*/  IADD3 R6, P0, PT, R10, UR7, RZ ;  /* 0x000000070a067c10 */ /* 0x000fe4000ff1e0ff */
[----:B------:R-:W-:Y:S02]  /*11d0*/  IADD3 R8, P1, PT, R12, UR7, RZ ;  /* 0x000000070c087c10 */ /* 0x000fe4000ff3e0ff */
[----:B------:R-:W-:Y:S02]  /*11e0*/  IADD3.X R7, PT, PT, R5, UR6, RZ, P0, !PT ;  /* 0x0000000605077c10 */ /* 0x000fe400087fe4ff */
[----:B------:R-:W-:-:S04]  /*11f0*/  IADD3.X R9, PT, PT, R4, UR6, RZ, P1, !PT ;  /* 0x0000000604097c10 */ /* 0x000fc80008ffe4ff */
[----:B------:R-:W2:Y:S04]  /*1200*/  LDG.E R7, desc[UR22][R6.64] ;  /* 0x0000001606077981 */ /* 0x000ea8000c1e1900 */
[----:B------:R-:W2:Y:S01]  /*1210*/  LDG.E R8, desc[UR22][R8.64] ;  /* 0x0000001608087981 */ /* 0x000ea2000c1e1900 */
[----:B------:R-:W-:Y:S02]  /*1220*/  UIADD3 UR8, UP0, UPT, UR8, -0x1, URZ ;  /* 0xffffffff08087890 */ /* 0x000fe4000ff1e0ff */
[----:B------:R-:W-:Y:S02]  /*1230*/  UIADD3 UR5, UPT, UPT, UR5, 0x1, URZ ;  /* 0x0000000105057890 */ /* 0x000fe4000fffe0ff */
[----:B------:R-:W-:Y:S02]  /*1240*/  UIADD3.X UR4, UPT, UPT, UR4, -0x1, URZ, UP0, !UPT ;  /* 0xffffffff04047890 */ /* 0x000fe400087fe4ff */
[----:B------:R-:W-:Y:S01]  /*1250*/  UISETP.NE.U32.AND UP0, UPT, UR8, URZ, UPT ;  /* 0x000000ff0800728c */ /* 0x000fe2000bf05070 */
[----:B------:R-:W-:-:S03]  /*1260*/  UMOV UR6, URZ ;  /* 0x000000ff00067c82 */ /* 0x000fc60008000000 */
[----:B------:R-:W-:Y:S01]  /*1270*/  UISETP.NE.AND.EX UP0, UPT, UR4, URZ, UPT, UP0 ;  /* 0x000000ff0400728c */ /* 0x000fe2000bf05300 */
[----:B--2---:R-:W-:-:S08]  /*1280*/  FFMA R26, R7, R8, R26 ;  /* 0x00000008071a7223 */ /* 0x004fd0000000001a */
[----:B------:R-:W-:Y:S05]  /*1290*/  BRA.U UP0, `(.L_x_71) ;  /* 0xfffffffd00c07547 */ /* 0x000fea000b83ffff */
.L_x_66:
        /* <DEDUP_REMOVED lines=8> */
[----:B------:R-:W-:-:S04]  /*1320*/  IMAD.WIDE.U32 R2, R8, UR4, R2 ;  /* 0x0000000408027c25 */ /* 0x000fc8000f8e0002 */
[----:B------:R-:W-:Y:S02]  /*1330*/  IMAD.IADD R3, R3, 0x1, R7 ;  /* 0x0000000103037824 */ /* 0x000fe400078e0207 */
[----:B--2---:R-:W-:-:S04]  /*1340*/  IMAD.WIDE.U32 R4, R2, UR6, R4 ;  /* 0x0000000602047c25 */ /* 0x004fc8000f8e0004 */
[----:B------:R-:W-:-:S04]  /*1350*/  IMAD R3, R3, UR6, RZ ;  /* 0x0000000603037c24 */ /* 0x000fc8000f8e02ff */
[----:B------:R-:W-:Y:S01]  /*1360*/  IMAD R3, R2, UR7, R3 ;  /* 0x0000000702037c24 */ /* 0x000fe2000f8e0203 */
[----:B------:R-:W-:-:S03]  /*1370*/  LEA R2, P0, R0, R4, 0x2 ;  /* 0x0000000400027211 */ /* 0x000fc600078010ff */
[----:B------:R-:W-:-:S05]  /*1380*/  IMAD.IADD R5, R5, 0x1, R3 ;  /* 0x0000000105057824 */ /* 0x000fca00078e0203 */
[----:B------:R-:W-:-:S05]  /*1390*/  LEA.HI.X R3, R0, R5, RZ, 0x2, P0 ;  /* 0x0000000500037211 */ /* 0x000fca00000f14ff */
[----:B------:R-:W-:Y:S01]  /*13a0*/  STG.E desc[UR22][R2.64], R26 ;  /* 0x0000001a02007986 */ /* 0x000fe2000c101916 */
[----:B------:R-:W-:Y:S05]  /*13b0*/  EXIT ;  /* 0x000000000000794d */ /* 0x000fea0003800000 */
.L_x_72:
        /* <DEDUP_REMOVED lines=12> */
.L_x_102:


//--------------------- .text._Z9matmulmat9tensor_4dS_S_ --------------------------
	.section	.text._Z9matmulmat9tensor_4dS_S_,"ax",@progbits
	.align	128
        .global         _Z9matmulmat9tensor_4dS_S_
        .type           _Z9matmulmat9tensor_4dS_S_,@function
        .size           _Z9matmulmat9tensor_4dS_S_,(.L_x_103 - _Z9matmulmat9tensor_4dS_S_)
        .other          _Z9matmulmat9tensor_4dS_S_,@"STO_CUDA_ENTRY STV_DEFAULT"
_Z9matmulmat9tensor_4dS_S_:
.text._Z9matmulmat9tensor_4dS_S_:
        /* <DEDUP_REMOVED lines=24> */
[----:B------:R-:W-:Y:S01]  /*0180*/  UISETP.GE.U32.AND UP1, UPT, UR8, 0x8, UPT ;  /* 0x000000080800788c */ /* 0x000fe2000bf26070 */
[----:B------:R-:W-:Y:S01]  /*0190*/  IADD3 R10, P0, PT, R2, UR16, RZ ;  /* 0x00000010020a7c10 */ /* 0x000fe2000ff1e0ff */
[----:B------:R-:W-:Y:S01]  /*01a0*/  ULOP3.LUT UR7, UR8, 0x7, URZ, 0xc0, !UPT ;  /* 0x0000000708077892 */ /* 0x000fe2000f8ec0ff */
[----:B------:R-:W-:Y:S01]  /*01b0*/  IMAD.MOV.U32 R23, RZ, RZ, RZ ;  /* 0x000000ffff177224 */ /* 0x000fe200078e00ff */
[----:B------:R-:W-:Y:S01]  /*01c0*/  UISETP.GE.U32.AND.EX UP1, UPT, UR9, URZ, UPT, UP1 ;  /* 0x000000ff0900728c */ /* 0x000fe2000bf26110 */
[----:B------:R-:W-:Y:S01]  /*01d0*/  IADD3.X R11, PT, PT, R0, UR17, RZ, P0, !PT ;  /* 0x00000011000b7c10 */ /* 0x000fe200087fe4ff */
[----:B------:R-:W-:-:S04]  /*01e0*/  UISETP.NE.U32.AND UP0, UPT, UR7, URZ, UPT ;  /* 0x000000ff0700728c */ /* 0x000fc8000bf05070 */
[----:B------:R-:W-:Y:S01]  /*01f0*/  UISETP.NE.AND.EX UP0, UPT, URZ, URZ, UPT, UP0 ;  /* 0x000000ffff00728c */ /* 0x000fe2000bf05300 */
[C---:B0-----:R-:W-:Y:S02]  /*0200*/  IMAD R4, R6.reuse, UR17, RZ ;  /* 0x0000001106047c24 */ /* 0x041fe4000f8e02ff */
[----:B------:R-:W-:-:S04]  /*0210*/  IMAD.WIDE.U32 R10, R6, UR16, R10 ;  /* 0x00000010060a7c25 */ /* 0x000fc8000f8e000a */
[----:B------:R-:W-:Y:S01]  /*0220*/  IMAD R7, R7, UR16, R4 ;  /* 0x0000001007077c24 */ /* 0x000fe2000f8e0204 */
[----:B------:R-:W-:-:S04]  /*0230*/  CS2R R4, SRZ ;  /* 0x0000000000047805 */ /* 0x000fc8000001ff00 */
[----:B------:R-:W-:Y:S01]  /*0240*/  IADD3 R6, PT, PT, R11, R7, RZ ;  /* 0x000000070b067210 */ /* 0x000fe20007ffe0ff */
[----:B------:R-:W-:Y:S06]  /*0250*/  BRA.U !UP1, `(.L_x_74) ;  /* 0x0000000509487547 */ /* 0x000fec000b800000 */
[----:B------:R-:W0:Y:S01]  /*0260*/  LDC.64 R12, c[0x0][0x3c8] ;  /* 0x0000f200ff0c7b82 */ /* 0x000e220000000a00 */
[----:B------:R-:W0:Y:S01]  /*0270*/  LDCU.64 UR4, c[0x0][0x3f0] ;  /* 0x00007e00ff0477ac */ /* 0x000e220008000a00 */
[----:B------:R-:W-:Y:S01]  /*0280*/  IMAD.MOV.U32 R23, RZ, RZ, RZ ;  /* 0x000000ffff177224 */ /* 0x000fe200078e00ff */
[----:B------:R-:W1:Y:S05]  /*0290*/  LDCU.64 UR10, c[0x0][0x400] ;  /* 0x00008000ff0a77ac */ /* 0x000e6a0008000a00 */
[----:B------:R-:W2:Y:S01]  /*02a0*/  LDC.64 R8, c[0x0][0x3a0] ;  /* 0x0000e800ff087b82 */ /* 0x000ea20000000a00 */
[----:B------:R-:W3:Y:S01]  /*02b0*/  LDCU.64 UR18, c[0x0][0x380] ;  /* 0x00007000ff1277ac */ /* 0x000ee20008000a00 */
[----:B------:R-:W4:Y:S01]  /*02c0*/  LDCU.64 UR12, c[0x0][0x3e8] ;  /* 0x00007d00ff0c77ac */ /* 0x000f220008000a00 */
[----:B0-----:R-:W-:Y:S01]  /*02d0*/  IMAD R7, R13, UR4, RZ ;  /* 0x000000040d077c24 */ /* 0x001fe2000f8e02ff */
[C---:B------:R-:W-:Y:S01]  /*02e0*/  SHF.L.U64.HI R25, R12.reuse, 0x3, R13 ;  /* 0x000000030c197819 */ /* 0x040fe2000001020d */
[----:B------:R-:W-:Y:S01]  /*02f0*/  IMAD.WIDE.U32 R4, R12, UR4, RZ ;  /* 0x000000040c047c25 */ /* 0x000fe2000f8e00ff */
[----:B------:R-:W-:-:S03]  /*0300*/  ULOP3.LUT UR4, UR8, 0xfffffff8, URZ, 0xc0, !UPT ;  /* 0xfffffff808047892 */ /* 0x000fc6000f8ec0ff */
[----:B------:R-:W-:Y:S02]  /*0310*/  IMAD R7, R12, UR5, R7 ;  /* 0x000000050c077c24 */ /* 0x000fe4000f8e0207 */
[----:B------:R-:W-:Y:S02]  /*0320*/  IMAD.MOV.U32 R14, RZ, RZ, R4 ;  /* 0x000000ffff0e7224 */ /* 0x000fe400078e0004 */
[----:B------:R-:W-:Y:S02]  /*0330*/  IMAD.IADD R15, R5, 0x1, R7 ;  /* 0x00000001050f7824 */ /* 0x000fe400078e0207 */
[----:B------:R-:W0:Y:S01]  /*0340*/  LDC R5, c[0x0][0x3b4] ;  /* 0x0000ed00ff057b82 */ /* 0x000e220000000800 */
[----:B---3--:R-:W-:Y:S02]  /*0350*/  IMAD R17, R6, UR18, RZ ;  /* 0x0000001206117c24 */ /* 0x008fe4000f8e02ff */
[----:B-1----:R-:W-:Y:S02]  /*0360*/  IMAD R7, R15, UR10, RZ ;  /* 0x0000000a0f077c24 */ /* 0x002fe4000f8e02ff */
[----:B------:R-:W-:-:S04]  /*0370*/  IMAD.WIDE.U32 R14, R4, UR10, R14 ;  /* 0x0000000a040e7c25 */ /* 0x000fc8000f8e000e */
[----:B------:R-:W-:Y:S02]  /*0380*/  IMAD R7, R4, UR11, R7 ;  /* 0x0000000b04077c24 */ /* 0x000fe4000f8e0207 */
[----:B--2---:R-:W-:-:S03]  /*0390*/  IMAD.WIDE.U32 R8, R10, UR18, R8 ;  /* 0x000000120a087c25 */ /* 0x004fc6000f8e0008 */
[----:B------:R-:W-:Y:S01]  /*03a0*/  IADD3 R4, PT, PT, R15, R7, RZ ;  /* 0x000000070f047210 */ /* 0x000fe20007ffe0ff */
[----:B------:R-:W-:Y:S01]  /*03b0*/  IMAD R15, R10, UR19, R17 ;  /* 0x000000130a0f7c24 */ /* 0x000fe2000f8e0211 */
[C---:B------:R-:W-:Y:S02]  /*03c0*/  LEA R7, P0, R3.reuse, R14, 0x2 ;  /* 0x0000000e03077211 */ /* 0x040fe400078010ff */
[----:B------:R-:W-:Y:S02]  /*03d0*/  IADD3 R17, P1, PT, R8, 0x10, RZ ;  /* 0x0000001008117810 */ /* 0x000fe40007f3e0ff */
[----:B------:R-:W-:Y:S02]  /*03e0*/  LEA.HI.X R8, R3, R4, RZ, 0x2, P0 ;  /* 0x0000000403087211 */ /* 0x000fe400000f14ff */
[----:B----4-:R-:W-:Y:S01]  /*03f0*/  IADD3 R7, P0, PT, R7, UR12, RZ ;  /* 0x0000000c07077c10 */ /* 0x010fe2000ff1e0ff */
[----:B------:R-:W-:Y:S01]  /*0400*/  IMAD.X R18, R9, 0x1, R15, P1 ;  /* 0x0000000109127824 */ /* 0x000fe200008e060f */
[----:B------:R-:W-:Y:S01]  /*0410*/  MOV R4, UR4 ;  /* 0x0000000400047c02 */ /* 0x000fe20008000f00 */
[----:B------:R-:W-:Y:S01]  /*0420*/  IMAD.U32 R9, RZ, RZ, UR4 ;  /* 0x00000004ff097e24 */ /* 0x000fe2000f8e00ff */
[----:B------:R-:W-:Y:S01]  /*0430*/  IADD3.X R8, PT, PT, R8, UR13, RZ, P0, !PT ;  /* 0x0000000d08087c10 */ /* 0x000fe200087fe4ff */
[----:B0-----:R-:W-:-:S08]  /*0440*/  IMAD.MOV.U32 R24, RZ, RZ, R5 ;  /* 0x000000ffff187224 */ /* 0x001fd000078e0005 */
.L_x_75:
[----:B------:R-:W-:Y:S01]  /*0450*/  IMAD.MOV.U32 R26, RZ, RZ, R7 ;  /* 0x000000ffff1a7224 */ /* 0x000fe200078e0007 */
[----:B------:R-:W-:Y:S01]  /*0460*/  MOV R27, R8 ;  /* 0x00000008001b7202 */ /* 0x000fe20000000f00 */
[----:B------:R-:W-:Y:S01]  /*0470*/  IMAD.MOV.U32 R15, RZ, RZ, R18 ;  /* 0x000000ffff0f7224 */ /* 0x000fe200078e0012 */
[----:B------:R-:W-:-:S03]  /*0480*/  MOV R14, R17 ;  /* 0x00000011000e7202 */ /* 0x000fc60000000f00 */
[----:B------:R-:W2:Y:S01]  /*0490*/  LDG.E R22, desc[UR14][R26.64] ;  /* 0x0000000e1a167981 */ /* 0x000ea2000c1e1900 */
[----:B------:R-:W-:-:S03]  /*04a0*/  IADD3 R18, P0, PT, R7, R12, RZ ;  /* 0x0000000c07127210 */ /* 0x000fc60007f1e0ff */
[----:B------:R-:W3:Y:S04]  /*04b0*/  LDG.E R29, desc[UR14][R14.64+-0xc] ;  /* 0xfffff40e0e1d7981 */ /* 0x000ee8000c1e1900 */
[----:B------:R-:W2:Y:S01]  /*04c0*/  LDG.E R26, desc[UR14][R14.64+-0x10] ;  /* 0xfffff00e0e1a7981 */ /* 0x000ea2000c1e1900 */
[--C-:B------:R-:W-:Y:S01]  /*04d0*/  IMAD.X R19, R8, 0x1, R13.reuse, P0 ;  /* 0x0000000108137824 */ /* 0x100fe200000e060d */
[-C--:B------:R-:W-:Y:S02]  /*04e0*/  IADD3 R16, P0, PT, R18, R12.reuse, RZ ;  /* 0x0000000c12107210 */ /* 0x080fe40007f1e0ff */
[----:B------:R-:W4:Y:S03]  /*04f0*/  LDG.E R27, desc[UR14][R14.64+-0x8] ;  /* 0xfffff80e0e1b7981 */ /* 0x000f26000c1e1900 */
[----:B------:R-:W-:Y:S01]  /*0500*/  IMAD.X R17, R19, 0x1, R13, P0 ;  /* 0x0000000113117824 */ /* 0x000fe200000e060d */
[----:B------:R-:W3:Y:S01]  /*0510*/  LDG.E R18, desc[UR14][R18.64] ;  /* 0x0000000e12127981 */ /* 0x000ee2000c1e1900 */
[----:B------:R-:W-:-:S03]  /*0520*/  IADD3 R20, P0, PT, R16, R12, RZ ;  /* 0x0000000c10147210 */ /* 0x000fc60007f1e0ff */
[----:B------:R-:W4:Y:S01]  /*0530*/  LDG.E R16, desc[UR14][R16.64] ;  /* 0x0000000e10107981 */ /* 0x000f22000c1e1900 */
[----:B------:R-:W-:-:S05]  /*0540*/  IADD3.X R21, PT, PT, R17, R13, RZ, P0, !PT ;  /* 0x0000000d11157210 */ /* 0x000fca00007fe4ff */
[----:B------:R0:W5:Y:S01]  /*0550*/  LDG.E R28, desc[UR14][R20.64] ;  /* 0x0000000e141c7981 */ /* 0x000162000c1e1900 */
[----:B--2---:R-:W-:-:S03]  /*0560*/  FFMA R22, R26, R22, R23 ;  /* 0x000000161a167223 */ /* 0x004fc60000000017 */
[----:B------:R-:W5:Y:S01]  /*0570*/  LDG.E R26, desc[UR14][R14.64+-0x4] ;  /* 0xfffffc0e0e1a7981 */ /* 0x000f62000c1e1900 */
[----:B---3--:R-:W-:Y:S01]  /*0580*/  FFMA R22, R29, R18, R22 ;  /* 0x000000121d167223 */ /* 0x008fe20000000016 */
[----:B------:R-:W-:Y:S02]  /*0590*/  IADD3 R18, P0, PT, R20, R12, RZ ;  /* 0x0000000c14127210 */ /* 0x000fe40007f1e0ff */
[----:B------:R-:W2:Y:S01]  /*05a0*/  LDG.E R29, desc[UR14][R14.64+0x8] ;  /* 0x0000080e0e1d7981 */ /* 0x000ea2000c1e1900 */
[----:B----4-:R-:W-:Y:S02]  /*05b0*/  FFMA R27, R27, R16, R22 ;  /* 0x000000101b1b7223 */ /* 0x010fe40000000016 */
[----:B------:R-:W-:Y:S01]  /*05c0*/  IMAD.X R19, R21, 0x1, R13, P0 ;  /* 0x0000000115137824 */ /* 0x000fe200000e060d */
[----:B------:R-:W-:-:S04]  /*05d0*/  IADD3 R22, P0, PT, R18, R12, RZ ;  /* 0x0000000c12167210 */ /* 0x000fc80007f1e0ff */
[----:B------:R-:W3:Y:S01]  /*05e0*/  LDG.E R18, desc[UR14][R18.64] ;  /* 0x0000000e12127981 */ /* 0x000ee2000c1e1900 */
[----:B------:R-:W-:Y:S01]  /*05f0*/  IMAD.X R23, R19, 0x1, R13, P0 ;  /* 0x0000000113177824 */ /* 0x000fe200000e060d */
[----:B------:R-:W-:-:S04]  /*0600*/  IADD3 R16, P0, PT, R22, R12, RZ ;  /* 0x0000000c16107210 */ /* 0x000fc80007f1e0ff */
[----:B------:R-:W-:Y:S01]  /*0610*/  IADD3.X R17, PT, PT, R23, R13, RZ, P0, !PT ;  /* 0x0000000d17117210 */ /* 0x000fe200007fe4ff */
[----:B------:R-:W4:Y:S01]  /*0620*/  LDG.E R22, desc[UR14][R22.64] ;  /* 0x0000000e16167981 */ /* 0x000f22000c1e1900 */
[----:B0-----:R-:W-:-:S03]  /*0630*/  IADD3 R20, P0, PT, R16, R12, RZ ;  /* 0x0000000c10147210 */ /* 0x001fc60007f1e0ff */
[----:B------:R0:W2:Y:S02]  /*0640*/  LDG.E R16, desc[UR14][R16.64] ;  /* 0x0000000e10107981 */ /* 0x0000a4000c1e1900 */
[----:B------:R-:W-:Y:S02]  /*0650*/  IMAD.X R21, R17, 0x1, R13, P0 ;  /* 0x0000000111157824 */ /* 0x000fe400000e060d */
[----:B------:R-:W2:Y:S04]  /*0660*/  LDG.E R19, desc[UR14][R14.64+0xc] ;  /* 0x00000c0e0e137981 */ /* 0x000ea8000c1e1900 */
[----:B------:R-:W2:Y:S01]  /*0670*/  LDG.E R20, desc[UR14][R20.64] ;  /* 0x0000000e14147981 */ /* 0x000ea2000c1e1900 */
[----:B-----5:R-:W-:-:S03]  /*0680*/  FFMA R27, R26, R28, R27 ;  /* 0x0000001c1a1b7223 */ /* 0x020fc6000000001b */
[----:B------:R-:W3:Y:S04]  /*0690*/  LDG.E R26, desc[UR14][R14.64] ;  /* 0x0000000e0e1a7981 */ /* 0x000ee8000c1e1900 */
[----:B------:R-:W4:Y:S01]  /*06a0*/  LDG.E R28, desc[UR14][R14.64+0x4] ;  /* 0x0000040e0e1c7981 */ /* 0x000f22000c1e1900 */
[----:B------:R-:W-:-:S04]  /*06b0*/  IADD3 R9, P0, PT, R9, -0x8, RZ ;  /* 0xfffffff809097810 */ /* 0x000fc80007f1e0ff */
[----:B------:R-:W-:Y:S02]  /*06c0*/  IADD3.X R24, PT, PT, R24, -0x1, RZ, P0, !PT ;  /* 0xffffffff18187810 */ /* 0x000fe400007fe4ff */
[----:B------:R-:W-:-:S04]  /*06d0*/  ISETP.NE.U32.AND P0, PT, R9, RZ, PT ;  /* 0x000000ff0900720c */ /* 0x000fc80003f05070 */
[----:B------:R-:W-:Y:S02]  /*06e0*/  ISETP.NE.AND.EX P0, PT, R24, RZ, PT, P0 ;  /* 0x000000ff1800720c */ /* 0x000fe40003f05300 */
[----:B0-----:R-:W-:Y:S02]  /*06f0*/  IADD3 R17, P2, PT, R14, 0x20, RZ ;  /* 0x000000200e117810 */ /* 0x001fe40007f5e0ff */
[----:B------:R-:W-:-:S04]  /*0700*/  LEA R7, P1, R12, R7, 0x3 ;  /* 0x000000070c077211 */ /* 0x000fc800078218ff */
[----:B------:R-:W-:Y:S01]  /*0710*/  IADD3.X R8, PT, PT, R8, R25, RZ, P1, !PT ;  /* 0x0000001908087210 */ /* 0x000fe20000ffe4ff */
[----:B---3--:R-:W-:-:S04]  /*0720*/  FFMA R27, R26, R18, R27 ;  /* 0x000000121a1b7223 */ /* 0x008fc8000000001b */
[----:B----4-:R-:W-:-:S04]  /*0730*/  FFMA R27, R28, R22, R27 ;  /* 0x000000161c1b7223 */ /* 0x010fc8000000001b */
[----:B--2---:R-:W-:Y:S01]  /*0740*/  FFMA R16, R29, R16, R27 ;  /* 0x000000101d107223 */ /* 0x004fe2000000001b */
[----:B------:R-:W-:-:S03]  /*0750*/  IMAD.X R18, RZ, RZ, R15, P2 ;  /* 0x000000ffff127224 */ /* 0x000fc600010e060f */
[----:B------:R-:W-:Y:S01]  /*0760*/  FFMA R23, R19, R20, R16 ;  /* 0x0000001413177223 */ /* 0x000fe20000000010 */
[----:B------:R-:W-:Y:S06]  /*0770*/  @P0 BRA `(.L_x_75) ;  /* 0xfffffffc00340947 */ /* 0x000fec000383ffff */
.L_x_74:
[----:B------:R-:W-:Y:S05]  /*0780*/  BRA.U !UP0, `(.L_x_73) ;  /* 0x0000000908307547 */ /* 0x000fea000b800000 */
[----:B------:R-:W0:Y:S01]  /*0790*/  LDC.64 R8, c[0x0][0x3a0] ;  /* 0x0000e800ff087b82 */ /* 0x000e220000000a00 */
[----:B------:R-:W1:Y:S01]  /*07a0*/  LDCU.64 UR18, c[0x0][0x380] ;  /* 0x00007000ff1277ac */ /* 0x000e620008000a00 */
[----:B------:R-:W2:Y:S01]  /*07b0*/  LDCU.64 UR10, c[0x0][0x3f0] ;  /* 0x00007e00ff0a77ac */ /* 0x000ea20008000a00 */
[----:B------:R-:W2:Y:S01]  /*07c0*/  LDCU.64 UR12, c[0x0][0x400] ;  /* 0x00008000ff0c77ac */ /* 0x000ea20008000a00 */
[----:B------:R-:W3:Y:S01]  /*07d0*/  LDCU.64 UR20, c[0x0][0x3e8] ;  /* 0x00007d00ff1477ac */ /* 0x000ee20008000a00 */
[----:B------:R-:W4:Y:S01]  /*07e0*/  LDCU.64 UR4, c[0x0][0x3f0] ;  /* 0x00007e00ff0477ac */ /* 0x000f220008000a00 */
[----:B-1----:R-:W-:Y:S01]  /*07f0*/  IMAD R7, R6, UR18, RZ ;  /* 0x0000001206077c24 */ /* 0x002fe2000f8e02ff */
[----:B------:R-:W-:Y:S02]  /*0800*/  UISETP.GE.U32.AND UP1, UPT, UR7, 0x4, UPT ;  /* 0x000000040700788c */ /* 0x000fe4000bf26070 */
[----:B------:R-:W-:Y:S01]  /*0810*/  ULOP3.LUT UR9, UR8, 0x3, URZ, 0xc0, !UPT ;  /* 0x0000000308097892 */ /* 0x000fe2000f8ec0ff */
[C---:B------:R-:W-:Y:S01]  /*0820*/  IMAD R13, R10.reuse, UR19, R7 ;  /* 0x000000130a0d7c24 */ /* 0x040fe2000f8e0207 */
[----:B------:R-:W-:Y:S01]  /*0830*/  UISETP.GE.U32.AND.EX UP1, UPT, URZ, URZ, UPT, UP1 ;  /* 0x000000ffff00728c */ /* 0x000fe2000bf26110 */
[----:B0-----:R-:W-:Y:S01]  /*0840*/  IMAD.WIDE.U32 R10, R10, UR18, R8 ;  /* 0x000000120a0a7c25 */ /* 0x001fe2000f8e0008 */
[----:B--2---:R-:W-:-:S02]  /*0850*/  UIMAD UR6, UR11, UR12, URZ ;  /* 0x0000000c0b0672a4 */ /* 0x004fc4000f8e02ff */
[----:B------:R-:W-:Y:S01]  /*0860*/  UISETP.NE.U32.AND UP0, UPT, UR9, URZ, UPT ;  /* 0x000000ff0900728c */ /* 0x000fe2000bf05070 */
[----:B------:R-:W-:Y:S01]  /*0870*/  IMAD.IADD R20, R11, 0x1, R13 ;  /* 0x000000010b147824 */ /* 0x000fe200078e020d */
[C---:B---3--:R-:W-:Y:S01]  /*0880*/  LEA R6, P0, R3.reuse, UR20, 0x2 ;  /* 0x0000001403067c11 */ /* 0x048fe2000f8010ff */
[----:B------:R-:W-:Y:S02]  /*0890*/  UIMAD UR6, UR10, UR13, UR6 ;  /* 0x0000000d0a0672a4 */ /* 0x000fe4000f8e0206 */
[----:B------:R-:W-:Y:S01]  /*08a0*/  UISETP.NE.AND.EX UP0, UPT, URZ, URZ, UPT, UP0 ;  /* 0x000000ffff00728c */ /* 0x000fe2000bf05300 */
[----:B------:R-:W-:Y:S01]  /*08b0*/  LEA.HI.X R7, R3, UR21, RZ, 0x2, P0 ;  /* 0x0000001503077c11 */ /* 0x000fe200080f14ff */
[----:B----4-:R-:W-:-:S04]  /*08c0*/  UIMAD.WIDE.U32 UR4, UR10, UR12, UR4 ;  /* 0x0000000c0a0472a5 */ /* 0x010fc8000f8e0004 */
[----:B------:R-:W-:Y:S01]  /*08d0*/  UIADD3 UR6, UPT, UPT, UR5, UR6, URZ ;  /* 0x0000000605067290 */ /* 0x000fe2000fffe0ff */
[----:B------:R-:W-:Y:S11]  /*08e0*/  BRA.U !UP1, `(.L_x_76) ;  /* 0x0000000509047547 */ /* 0x000ff6000b800000 */
[----:B------:R-:W0:Y:S01]  /*08f0*/  LDCU.64 UR10, c[0x0][0x3c8] ;  /* 0x00007900ff0a77ac */ /* 0x000e220008000a00 */
[C---:B------:R-:W-:Y:S02]  /*0900*/  IADD3 R25, P0, PT, R4.reuse, UR4, RZ ;  /* 0x0000000404197c10 */ /* 0x040fe4000ff1e0ff */
[----:B------:R-:W-:Y:S02]  /*0910*/  IADD3 R15, P1, PT, R4, 0x1, RZ ;  /* 0x00000001040f7810 */ /* 0x000fe40007f3e0ff */
[----:B------:R-:W-:-:S03]  /*0920*/  IADD3.X R8, PT, PT, R5, UR6, RZ, P0, !PT ;  /* 0x0000000605087c10 */ /* 0x000fc600087fe4ff */
[----:B------:R-:W-:Y:S02]  /*0930*/  IMAD.SHL.U32 R17, R15, 0x4, RZ ;  /* 0x000000040f117824 */ /* 0x000fe400078e00ff */
[----:B0-----:R-:W-:-:S03]  /*0940*/  IMAD R12, R8, UR10, RZ ;  /* 0x0000000a080c7c24 */ /* 0x001fc6000f8e02ff */
[----:B------:R-:W-:Y:S02]  /*0950*/  LOP3.LUT R17, R17, 0xfffffffc, RZ, 0xc0, !PT ;  /* 0xfffffffc11117812 */ /* 0x000fe400078ec0ff */
[CC--:B------:R-:W-:Y:S01]  /*0960*/  LEA R8, P0, R4.reuse, R10.reuse, 0x2 ;  /* 0x0000000a04087211 */ /* 0x0c0fe200078010ff */
[C---:B------:R-:W-:Y:S01]  /*0970*/  IMAD R13, R25.reuse, UR11, R12 ;  /* 0x0000000b190d7c24 */ /* 0x040fe2000f8e020c */
[----:B------:R-:W-:Y:S01]  /*0980*/  IADD3.X R12, PT, PT, RZ, R5, RZ, P1, !PT ;  /* 0x00000005ff0c7210 */ /* 0x000fe20000ffe4ff */
[----:B------:R-:W-:Y:S01]  /*0990*/  IMAD.WIDE.U32 R24, R25, UR10, R6 ;  /* 0x0000000a19187c25 */ /* 0x000fe2000f8e0006 */
[----:B------:R-:W-:Y:S02]  /*09a0*/  IADD3 R16, P2, PT, R17, R10, RZ ;  /* 0x0000000a11107210 */ /* 0x000fe40007f5e0ff */
[----:B------:R-:W-:Y:S02]  /*09b0*/  LEA.HI.X R9, R4, R20, R5, 0x2, P0 ;  /* 0x0000001404097211 */ /* 0x000fe400000f1405 */
[----:B------:R-:W-:-:S02]  /*09c0*/  IADD3 R25, PT, PT, R25, R13, RZ ;  /* 0x0000000d19197210 */ /* 0x000fc40007ffe0ff */
[C---:B------:R-:W-:Y:S01]  /*09d0*/  SHF.L.U64.HI R13, R15.reuse, 0x2, R12 ;  /* 0x000000020f0d7819 */ /* 0x040fe2000001020c */
[----:B------:R0:W2:Y:S01]  /*09e0*/  LDG.E R22, desc[UR14][R8.64] ;  /* 0x0000000e08167981 */ /* 0x0000a2000c1e1900 */
[----:B------:R-:W-:Y:S02]  /*09f0*/  IADD3 R15, P3, PT, R15, UR4, RZ ;  /* 0x000000040f0f7c10 */ /* 0x000fe4000ff7e0ff */
[----:B------:R-:W-:Y:S01]  /*0a00*/  LOP3.LUT R13, R13, 0x3, RZ, 0xc0, !PT ;  /* 0x000000030d0d7812 */ /* 0x000fe200078ec0ff */
[----:B------:R-:W2:Y:S01]  /*0a10*/  LDG.E R24, desc[UR14][R24.64] ;  /* 0x0000000e18187981 */ /* 0x000ea2000c1e1900 */
[C---:B------:R-:W-:Y:S01]  /*0a20*/  IADD3 R18, P1, PT, R4.reuse, 0x2, RZ ;  /* 0x0000000204127810 */ /* 0x040fe20007f3e0ff */
[----:B------:R-:W-:Y:S01]  /*0a30*/  IMAD.X R12, RZ, RZ, UR6, P3 ;  /* 0x00000006ff0c7e24 */ /* 0x000fe200098e06ff */
[----:B------:R-:W-:Y:S02]  /*0a40*/  IADD3 R26, P0, PT, R4, 0x3, RZ ;  /* 0x00000003041a7810 */ /* 0x000fe40007f1e0ff */
[----:B------:R-:W-:-:S02]  /*0a50*/  IADD3.X R17, PT, PT, R13, R20, RZ, P2, !PT ;  /* 0x000000140d117210 */ /* 0x000fc400017fe4ff */
[----:B------:R-:W-:Y:S02]  /*0a60*/  IADD3 R13, P2, PT, R18, UR4, RZ ;  /* 0x00000004120d7c10 */ /* 0x000fe4000ff5e0ff */
[----:B------:R-:W-:Y:S01]  /*0a70*/  IADD3 R27, P3, PT, R26, UR4, RZ ;  /* 0x000000041a1b7c10 */ /* 0x000fe2000ff7e0ff */
[----:B------:R-:W-:Y:S01]  /*0a80*/  IMAD R12, R12, UR10, RZ ;  /* 0x0000000a0c0c7c24 */ /* 0x000fe2000f8e02ff */
[----:B------:R1:W3:Y:S01]  /*0a90*/  LDG.E R21, desc[UR14][R16.64] ;  /* 0x0000000e10157981 */ /* 0x0002e2000c1e1900 */
[----:B0-----:R-:W-:Y:S01]  /*0aa0*/  IMAD.X R8, RZ, RZ, UR6, P2 ;  /* 0x00000006ff087e24 */ /* 0x001fe200090e06ff */
[----:B------:R-:W-:Y:S01]  /*0ab0*/  IADD3.X R28, PT, PT, RZ, UR6, RZ, P3, !PT ;  /* 0x00000006ff1c7c10 */ /* 0x000fe20009ffe4ff */
[C---:B------:R-:W-:Y:S02]  /*0ac0*/  IMAD R9, R15.reuse, UR11, R12 ;  /* 0x0000000b0f097c24 */ /* 0x040fe4000f8e020c */
[----:B------:R-:W-:Y:S01]  /*0ad0*/  IMAD.WIDE.U32 R14, R15, UR10, R6 ;  /* 0x0000000a0f0e7c25 */ /* 0x000fe2000f8e0006 */
[----:B------:R-:W-:-:S03]  /*0ae0*/  SHF.L.U32 R29, R18, 0x2, RZ ;  /* 0x00000002121d7819 */ /* 0x000fc600000006ff */
[----:B------:R-:W-:Y:S02]  /*0af0*/  IMAD R8, R8, UR10, RZ ;  /* 0x0000000a08087c24 */ /* 0x000fe4000f8e02ff */
[----:B------:R-:W-:Y:S01]  /*0b00*/  IMAD R28, R28, UR10, RZ ;  /* 0x0000000a1c1c7c24 */ /* 0x000fe2000f8e02ff */
[----:B-1----:R-:W-:Y:S01]  /*0b10*/  IADD3.X R17, PT, PT, RZ, R5, RZ, P1, !PT ;  /* 0x00000005ff117210 */ /* 0x002fe20000ffe4ff */
[----:B------:R-:W-:Y:S02]  /*0b20*/  IMAD.IADD R15, R15, 0x1, R9 ;  /* 0x000000010f0f7824 */ /* 0x000fe400078e0209 */
[----:B------:R-:W-:Y:S02]  /*0b30*/  IMAD R19, R13, UR11, R8 ;  /* 0x0000000b0d137c24 */ /* 0x000fe4000f8e0208 */
[C---:B------:R-:W-:Y:S01]  /*0b40*/  IMAD.WIDE.U32 R8, R27.reuse, UR10, R6 ;  /* 0x0000000a1b087c25 */ /* 0x040fe2000f8e0006 */
[----:B------:R-:W-:Y:S01]  /*0b50*/  SHF.L.U64.HI R17, R18, 0x2, R17 ;  /* 0x0000000212117819 */ /* 0x000fe20000010211 */
[----:B------:R-:W3:Y:S02]  /*0b60*/  LDG.E R14, desc[UR14][R14.64] ;  /* 0x0000000e0e0e7981 */ /* 0x000ee4000c1e1900 */
[----:B------:R-:W-:Y:S01]  /*0b70*/  IMAD R25, R27, UR11, R28 ;  /* 0x0000000b1b197c24 */ /* 0x000fe2000f8e021c */
[----:B------:R-:W-:Y:S01]  /*0b80*/  LOP3.LUT R29, R29, 0xfffffffc, RZ, 0xc0, !PT ;  /* 0xfffffffc1d1d7812 */ /* 0x000fe200078ec0ff */
[----:B------:R-:W-:-:S02]  /*0b90*/  IMAD.X R5, RZ, RZ, R5, P0 ;  /* 0x000000ffff057224 */ /* 0x000fc400000e0605 */
[C---:B------:R-:W-:Y:S01]  /*0ba0*/  IMAD.SHL.U32 R27, R26.reuse, 0x4, RZ ;  /* 0x000000041a1b7824 */ /* 0x040fe200078e00ff */
[----:B------:R-:W-:Y:S01]  /*0bb0*/  LOP3.LUT R17, R17, 0x3, RZ, 0xc0, !PT ;  /* 0x0000000311117812 */ /* 0x000fe200078ec0ff */
[----:B------:R-:W-:Y:S01]  /*0bc0*/  IMAD.WIDE.U32 R12, R13, UR10, R6 ;  /* 0x0000000a0d0c7c25 */ /* 0x000fe2000f8e0006 */
[----:B------:R-:W-:Y:S02]  /*0bd0*/  SHF.L.U64.HI R5, R26, 0x2, R5 ;  /* 0x000000021a057819 */ /* 0x000fe40000010205 */
[----:B------:R-:W-:Y:S02]  /*0be0*/  LOP3.LUT R27, R27, 0xfffffffc, RZ, 0xc0, !PT ;  /* 0xfffffffc1b1b7812 */ /* 0x000fe400078ec0ff */
[-C--:B------:R-:W-:Y:S01]  /*0bf0*/  IADD3 R16, P0, PT, R29, R10.reuse, RZ ;  /* 0x0000000a1d107210 */ /* 0x080fe20007f1e0ff */
[----:B------:R-:W-:Y:S01]  /*0c00*/  IMAD.IADD R13, R13, 0x1, R19 ;  /* 0x000000010d0d7824 */ /* 0x000fe200078e0213 */
[----:B------:R-:W-:Y:S02]  /*0c10*/  LOP3.LUT R5, R5, 0x3, RZ, 0xc0, !PT ;  /* 0x0000000305057812 */ /* 0x000fe400078ec0ff */
[----:B------:R-:W-:-:S02]  /*0c20*/  IADD3 R18, P1, PT, R27, R10, RZ ;  /* 0x0000000a1b127210 */ /* 0x000fc40007f3e0ff */
[-C--:B------:R-:W-:Y:S01]  /*0c30*/  IADD3.X R17, PT, PT, R17, R20.reuse, RZ, P0, !PT ;  /* 0x0000001411117210 */ /* 0x080fe200007fe4ff */
[----:B------:R-:W-:Y:S01]  /*0c40*/  IMAD.IADD R9, R9, 0x1, R25 ;  /* 0x0000000109097824 */ /* 0x000fe200078e0219 */
[----:B------:R-:W-:Y:S01]  /*0c50*/  IADD3.X R19, PT, PT, R5, R20, RZ, P1, !PT ;  /* 0x0000001405137210 */ /* 0x000fe20000ffe4ff */
[----:B------:R-:W4:Y:S04]  /*0c60*/  LDG.E R12, desc[UR14][R12.64] ;  /* 0x0000000e0c0c7981 */ /* 0x000f28000c1e1900 */
[----:B------:R-:W4:Y:S04]  /*0c70*/  LDG.E R16, desc[UR14][R16.64] ;  /* 0x0000000e10107981 */ /* 0x000f28000c1e1900 */
[----:B------:R-:W5:Y:S04]  /*0c80*/  LDG.E R18, desc[UR14][R18.64] ;  /* 0x0000000e12127981 */ /* 0x000f68000c1e1900 */
[----:B------:R-:W5:Y:S01]  /*0c90*/  LDG.E R8, desc[UR14][R8.64] ;  /* 0x0000000e08087981 */ /* 0x000f62000c1e1900 */
[----:B------:R-:W-:Y:S01]  /*0ca0*/  IADD3 R4, PT, PT, R4, 0x4, RZ ;  /* 0x0000000404047810 */ /* 0x000fe20007ffe0ff */
[----:B------:R-:W-:-:S02]  /*0cb0*/  IMAD.MOV.U32 R5, RZ, RZ, RZ ;  /* 0x000000ffff057224 */ /* 0x000fc400078e00ff */
[----:B--2---:R-:W-:-:S04]  /*0cc0*/  FFMA R22, R22, R24, R23 ;  /* 0x0000001816167223 */ /* 0x004fc80000000017 */
[----:B---3--:R-:W-:-:S04]  /*0cd0*/  FFMA R21, R21, R14, R22 ;  /* 0x0000000e15157223 */ /* 0x008fc80000000016 */
[----:B----4-:R-:W-:-:S04]  /*0ce0*/  FFMA R21, R16, R12, R21 ;  /* 0x0000000c10157223 */ /* 0x010fc80000000015 */
[----:B-----5:R-:W-:-:S07]  /*0cf0*/  FFMA R23, R18, R8, R21 ;  /* 0x0000000812177223 */ /* 0x020fce0000000015 */
.L_x_76:
[----:B------:R-:W-:Y:S05]  /*0d00*/  BRA.U !UP0, `(.L_x_73) ;  /* 0x0000000108d07547 */ /* 0x000fea000b800000 */
[----:B------:R-:W-:Y:S02]  /*0d10*/  UISETP.NE.U32.AND UP1, UPT, UR9, 0x1, UPT ;  /* 0x000000010900788c */ /* 0x000fe4000bf25070 */
[----:B------:R-:W-:Y:S02]  /*0d20*/  ULOP3.LUT UR7, UR8, 0x1, URZ, 0xc0, !UPT ;  /* 0x0000000108077892 */ /* 0x000fe4000f8ec0ff */
[----:B------:R-:W-:Y:S02]  /*0d30*/  UISETP.NE.AND.EX UP1, UPT, URZ, URZ, UPT, UP1 ;  /* 0x000000ffff00728c */ /* 0x000fe4000bf25310 */
[----:B------:R-:W-:-:S04]  /*0d40*/  UISETP.NE.U32.AND UP0, UPT, UR7, 0x1, UPT ;  /* 0x000000010700788c */ /* 0x000fc8000bf05070 */
[----:B------:R-:W-:-:S03]  /*0d50*/  UISETP.NE.U32.AND.EX UP0, UPT, URZ, URZ, UPT, UP0 ;  /* 0x000000ffff00728c */ /* 0x000fc6000bf05100 */
[----:B------:R-:W-:Y:S08]  /*0d60*/  BRA.U !UP1, `(.L_x_77) ;  /* 0x0000000109847547 */ /* 0x000ff0000b800000 */
[----:B------:R-:W0:Y:S01]  /*0d70*/  LDCU.64 UR8, c[0x0][0x3c8] ;  /* 0x00007900ff0877ac */ /* 0x000e220008000a00 */
[C---:B------:R-:W-:Y:S01]  /*0d80*/  IADD3 R16, P1, PT, R4.reuse, 0x1, RZ ;  /* 0x0000000104107810 */ /* 0x040fe20007f3e0ff */
[----:B------:R-:W-:Y:S01]  /*0d90*/  IMAD.MOV.U32 R14, RZ, RZ, R6 ;  /* 0x000000ffff0e7224 */ /* 0x000fe200078e0006 */
[----:B------:R-:W-:Y:S02]  /*0da0*/  IADD3 R13, P0, PT, R4, UR4, RZ ;  /* 0x00000004040d7c10 */ /* 0x000fe4000ff1e0ff */
[----:B------:R-:W-:Y:S02]  /*0db0*/  IADD3.X R19, PT, PT, RZ, R5, RZ, P1, !PT ;  /* 0x00000005ff137210 */ /* 0x000fe40000ffe4ff */
[----:B------:R-:W-:Y:S02]  /*0dc0*/  IADD3.X R9, PT, PT, R5, UR6, RZ, P0, !PT ;  /* 0x0000000605097c10 */ /* 0x000fe400087fe4ff */
[C---:B------:R-:W-:Y:S02]  /*0dd0*/  IADD3 R17, P1, PT, R16.reuse, UR4, RZ ;  /* 0x0000000410117c10 */ /* 0x040fe4000ff3e0ff */
[C---:B------:R-:W-:Y:S01]  /*0de0*/  SHF.L.U64.HI R19, R16.reuse, 0x2, R19 ;  /* 0x0000000210137819 */ /* 0x040fe20000010213 */
[----:B------:R-:W-:Y:S01]  /*0df0*/  IMAD.SHL.U32 R16, R16, 0x4, RZ ;  /* 0x0000000410107824 */ /* 0x000fe200078e00ff */
[----:B------:R-:W-:-:S02]  /*0e00*/  LEA R8, P0, R4, R10, 0x2 ;  /* 0x0000000a04087211 */ /* 0x000fc400078010ff */
[----:B------:R-:W-:Y:S02]  /*0e10*/  MOV R15, R7 ;  /* 0x00000007000f7202 */ /* 0x000fe40000000f00 */
[----:B------:R-:W-:Y:S01]  /*0e20*/  IADD3.X R18, PT, PT, RZ, UR6, RZ, P1, !PT ;  /* 0x00000006ff127c10 */ /* 0x000fe20008ffe4ff */
[----:B0-----:R-:W-:Y:S01]  /*0e30*/  IMAD R12, R9, UR8, RZ ;  /* 0x00000008090c7c24 */ /* 0x001fe2000f8e02ff */
[----:B------:R-:W-:Y:S02]  /*0e40*/  LEA.HI.X R9, R4, R20, R5, 0x2, P0 ;  /* 0x0000001404097211 */ /* 0x000fe400000f1405 */
[----:B------:R-:W-:Y:S01]  /*0e50*/  LOP3.LUT R21, R16, 0xfffffffc, RZ, 0xc0, !PT ;  /* 0xfffffffc10157812 */ /* 0x000fe200078ec0ff */
[----:B------:R-:W-:Y:S01]  /*0e60*/  IMAD R5, R13, UR9, R12 ;  /* 0x000000090d057c24 */ /* 0x000fe2000f8e020c */
[----:B------:R-:W-:Y:S01]  /*0e70*/  LOP3.LUT R19, R19, 0x3, RZ, 0xc0, !PT ;  /* 0x0000000313137812 */ /* 0x000fe200078ec0ff */
[----:B------:R-:W-:Y:S01]  /*0e80*/  IMAD.WIDE.U32 R12, R13, UR8, R14 ;  /* 0x000000080d0c7c25 */ /* 0x000fe2000f8e000e */
[----:B------:R-:W-:Y:S01]  /*0e90*/  IADD3 R16, P0, PT, R21, R10, RZ ;  /* 0x0000000a15107210 */ /* 0x000fe20007f1e0ff */
[----:B------:R-:W2:Y:S02]  /*0ea0*/  LDG.E R8, desc[UR14][R8.64] ;  /* 0x0000000e08087981 */ /* 0x000ea4000c1e1900 */
[----:B------:R-:W-:-:S02]  /*0eb0*/  IMAD R18, R18, UR8, RZ ;  /* 0x0000000812127c24 */ /* 0x000fc4000f8e02ff */
[----:B------:R-:W-:-:S04]  /*0ec0*/  IMAD.WIDE.U32 R14, R17, UR8, R14 ;  /* 0x00000008110e7c25 */ /* 0x000fc8000f8e000e */
[----:B------:R-:W-:Y:S01]  /*0ed0*/  IMAD R21, R17, UR9, R18 ;  /* 0x0000000911157c24 */ /* 0x000fe2000f8e0212 */
[----:B------:R-:W-:Y:S01]  /*0ee0*/  IADD3.X R17, PT, PT, R19, R20, RZ, P0, !PT ;  /* 0x0000001413117210 */ /* 0x000fe200007fe4ff */
[----:B------:R-:W-:Y:S02]  /*0ef0*/  IMAD.IADD R13, R13, 0x1, R5 ;  /* 0x000000010d0d7824 */ /* 0x000fe400078e0205 */
[----:B------:R-:W-:Y:S02]  /*0f00*/  IMAD.IADD R15, R15, 0x1, R21 ;  /* 0x000000010f0f7824 */ /* 0x000fe400078e0215 */
[----:B------:R-:W3:Y:S04]  /*0f10*/  LDG.E R16, desc[UR14][R16.64] ;  /* 0x0000000e10107981 */ /* 0x000ee8000c1e1900 */
[----:B------:R-:W2:Y:S04]  /*0f20*/  LDG.E R12, desc[UR14][R12.64] ;  /* 0x0000000e0c0c7981 */ /* 0x000ea8000c1e1900 */
[----:B------:R-:W3:Y:S01]  /*0f30*/  LDG.E R14, desc[UR14][R14.64] ;  /* 0x0000000e0e0e7981 */ /* 0x000ee2000c1e1900 */
[----:B------:R-:W-:Y:S01]  /*0f40*/  IADD3 R4, PT, PT, R4, 0x2, RZ ;  /* 0x0000000204047810 */ /* 0x000fe20007ffe0ff */
[----:B------:R-:W-:-:S02]  /*0f50*/  IMAD.MOV.U32 R5, RZ, RZ, RZ ;  /* 0x000000ffff057224 */ /* 0x000fc400078e00ff */
[----:B--2---:R-:W-:-:S04]  /*0f60*/  FFMA R23, R8, R12, R23 ;  /* 0x0000000c08177223 */ /* 0x004fc80000000017 */
[----:B---3--:R-:W-:-:S07]  /*0f70*/  FFMA R23, R16, R14, R23 ;  /* 0x0000000e10177223 */ /* 0x008fce0000000017 */
.L_x_77:
[----:B------:R-:W-:Y:S05]  /*0f80*/  BRA.U UP0, `(.L_x_73) ;  /* 0x0000000100307547 */ /* 0x000fea000b800000 */
[----:B------:R-:W0:Y:S01]  /*0f90*/  LDCU.64 UR8, c[0x0][0x3c8] ;  /* 0x00007900ff0877ac */ /* 0x000e220008000a00 */
[----:B------:R-:W-:-:S04]  /*0fa0*/  IADD3 R9, P0, PT, R4, UR4, RZ ;  /* 0x0000000404097c10 */ /* 0x000fc8000ff1e0ff */
[----:B------:R-:W-:Y:S02]  /*0fb0*/  IADD3.X R8, PT, PT, R5, UR6, RZ, P0, !PT ;  /* 0x0000000605087c10 */ /* 0x000fe400087fe4ff */
[----:B------:R-:W-:-:S04]  /*0fc0*/  LEA R10, P0, R4, R10, 0x2 ;  /* 0x0000000a040a7211 */ /* 0x000fc800078010ff */
[----:B------:R-:W-:-:S05]  /*0fd0*/  LEA.HI.X R11, R4, R20, R5, 0x2, P0 ;  /* 0x00000014040b7211 */ /* 0x000fca00000f1405 */
[----:B------:R-:W2:Y:S01]  /*0fe0*/  LDG.E R10, desc[UR14][R10.64] ;  /* 0x0000000e0a0a7981 */ /* 0x000ea2000c1e1900 */
[----:B0-----:R-:W-:Y:S02]  /*0ff0*/  IMAD R8, R8, UR8, RZ ;  /* 0x0000000808087c24 */ /* 0x001fe4000f8e02ff */
[----:B------:R-:W-:-:S04]  /*1000*/  IMAD.WIDE.U32 R6, R9, UR8, R6 ;  /* 0x0000000809067c25 */ /* 0x000fc8000f8e0006 */
[----:B------:R-:W-:-:S05]  /*1010*/  IMAD R9, R9, UR9, R8 ;  /* 0x0000000909097c24 */ /* 0x000fca000f8e0208 */
[----:B------:R-:W-:-:S05]  /*1020*/  IADD3 R7, PT, PT, R7, R9, RZ ;  /* 0x0000000907077210 */ /* 0x000fca0007ffe0ff */
[----:B------:R-:W2:Y:S02]  /*1030*/  LDG.E R6, desc[UR14][R6.64] ;  /* 0x0000000e06067981 */ /* 0x000ea4000c1e1900 */
[----:B--2---:R-:W-:-:S07]  /*1040*/  FFMA R23, R10, R6, R23 ;  /* 0x000000060a177223 */ /* 0x004fce0000000017 */
.L_x_73:
        /* <DEDUP_REMOVED lines=11> */
[----:B------:R-:W-:Y:S01]  /*1100*/  IMAD R5, R0, UR6, RZ ;  /* 0x0000000600057c24 */ /* 0x000fe2000f8e02ff */
[----:B------:R-:W-:-:S03]  /*1110*/  LEA R2, P0, R3, R6, 0x2 ;  /* 0x0000000603027211 */ /* 0x000fc600078010ff */
[----:B------:R-:W-:-:S05]  /*1120*/  IMAD R5, R4, UR7, R5 ;  /* 0x0000000704057c24 */ /* 0x000fca000f8e0205 */
[----:B------:R-:W-:-:S04]  /*1130*/  IADD3 R6, PT, PT, R7, R5, RZ ;  /* 0x0000000507067210 */ /* 0x000fc80007ffe0ff */
[----:B------:R-:W-:-:S05]  /*1140*/  LEA.HI.X R3, R3, R6, RZ, 0x2, P0 ;  /* 0x0000000603037211 */ /* 0x000fca00000f14ff */
[----:B------:R-:W-:Y:S01]  /*1150*/  STG.E desc[UR14][R2.64], R23 ;  /* 0x0000001702007986 */ /* 0x000fe2000c10190e */
[----:B------:R-:W-:Y:S05]  /*1160*/  EXIT ;  /* 0x000000000000794d */ /* 0x000fea0003800000 */
.L_x_78:
        /* <DEDUP_REMOVED lines=9> */
.L_x_103:


//--------------------- .text._Z9matmulvecPfS_iiS_ --------------------------
	.section	.text._Z9matmulvecPfS_iiS_,"ax",@progbits
	.align	128
        .global         _Z9matmulvecPfS_iiS_
        .type           _Z9matmulvecPfS_iiS_,@function
        .size           _Z9matmulvecPfS_iiS_,(.L_x_104 - _Z9matmulvecPfS_iiS_)
        .other          _Z9matmulvecPfS_iiS_,@"STO_CUDA_ENTRY STV_DEFAULT"
_Z9matmulvecPfS_iiS_:
.text._Z9matmulvecPfS_iiS_:
[----:B------:R-:W-:Y:S01]  /*0000*/  LDC R1, c[0x0][0x37c] ;  /* 0x0000df00ff017b82 */ /* 0x000fe20000000800 */
[----:B------:R-:W0:Y:S07]  /*0010*/  S2R R3, SR_TID.X ;  /* 0x0000000000037919 */ /* 0x000e2e0000002100 */
[----:B------:R-:W0:Y:S01]  /*0020*/  S2UR UR4, SR_CTAID.X ;  /* 0x00000000000479c3 */ /* 0x000e220000002500 */
[----:B------:R-:W1:Y:S07]  /*0030*/  LDCU UR5, c[0x0][0x390] ;  /* 0x00007200ff0577ac */ /* 0x000e6e0008000800 */
[----:B------:R-:W0:Y:S02]  /*0040*/  LDC R0, c[0x0][0x360] ;  /* 0x0000d800ff007b82 */ /* 0x000e240000000800 */
[----:B0-----:R-:W-:-:S05]  /*0050*/  IMAD R0, R0, UR4, R3 ;  /* 0x0000000400007c24 */ /* 0x001fca000f8e0203 */
[----:B-1----:R-:W-:-:S13]  /*0060*/  ISETP.GE.AND P0, PT, R0, UR5, PT ;  /* 0x0000000500007c0c */ /* 0x002fda000bf06270 */
[----:B------:R-:W-:Y:S05]  /*0070*/  @P0 EXIT ;  /* 0x000000000000094d */ /* 0x000fea0003800000 */
[----:B------:R-:W0:Y:S01]  /*0080*/  LDCU UR8, c[0x0][0x394] ;  /* 0x00007280ff0877ac */ /* 0x000e220008000800 */
[----:B------:R-:W-:Y:S01]  /*0090*/  HFMA2 R15, -RZ, RZ, 0, 0 ;  /* 0x00000000ff0f7431 */ /* 0x000fe200000001ff */
[----:B------:R-:W1:Y:S01]  /*00a0*/  LDCU.64 UR16, c[0x0][0x358] ;  /* 0x00006b00ff1077ac */ /* 0x000e620008000a00 */
[----:B0-----:R-:W-:-:S09]  /*00b0*/  UISETP.GE.AND UP0, UPT, UR8, 0x1, UPT ;  /* 0x000000010800788c */ /* 0x001fd2000bf06270 */
[----:B-1----:R-:W-:Y:S05]  /*00c0*/  BRA.U !UP0, `(.L_x_79) ;  /* 0x0000000908647547 */ /* 0x002fea000b800000 */
[----:B------:R-:W-:Y:S02]  /*00d0*/  UISETP.GE.U32.AND UP1, UPT, UR8, 0x10, UPT ;  /* 0x000000100800788c */ /* 0x000fe4000bf26070 */
[----:B------:R-:W-:Y:S01]  /*00e0*/  IMAD R7, R0, UR8, RZ ;  /* 0x0000000800077c24 */ /* 0x000fe2000f8e02ff */
[----:B------:R-:W-:Y:S01]  /*00f0*/  ULOP3.LUT UR9, UR8, 0xf, URZ, 0xc0, !UPT ;  /* 0x0000000f08097892 */ /* 0x000fe2000f8ec0ff */
[----:B------:R-:W-:Y:S02]  /*0100*/  MOV R15, RZ ;  /* 0x000000ff000f7202 */ /* 0x000fe40000000f00 */
[----:B------:R-:W-:Y:S01]  /*0110*/  MOV R8, RZ ;  /* 0x000000ff00087202 */ /* 0x000fe20000000f00 */
[----:B------:R-:W-:Y:S02]  /*0120*/  UISETP.NE.AND UP0, UPT, UR9, URZ, UPT ;  /* 0x000000ff0900728c */ /* 0x000fe4000bf05270 */
[----:B------:R-:W-:Y:S09]  /*0130*/  BRA.U !UP1, `(.L_x_80) ;  /* 0x0000000509147547 */ /* 0x000ff2000b800000 */
[----:B------:R-:W0:Y:S01]  /*0140*/  LDCU.128 UR12, c[0x0][0x380] ;  /* 0x00007000ff0c77ac */ /* 0x000e220008000c00 */
[----:B------:R-:W-:Y:S02]  /*0150*/  MOV R15, RZ ;  /* 0x000000ff000f7202 */ /* 0x000fe40000000f00 */
[----:B------:R-:W-:Y:S01]  /*0160*/  MOV R6, R7 ;  /* 0x0000000700067202 */ /* 0x000fe20000000f00 */
[----:B------:R-:W-:-:S04]  /*0170*/  ULOP3.LUT UR10, UR8, 0x7ffffff0, URZ, 0xc0, !UPT ;  /* 0x7ffffff0080a7892 */ /* 0x000fc8000f8ec0ff */
[----:B------:R-:W-:Y:S02]  /*0180*/  UIADD3 UR11, UPT, UPT, -UR10, URZ, URZ ;  /* 0x000000ff0a0b7290 */ /* 0x000fe4000fffe1ff */
[----:B------:R-:W-:Y:S01]  /*0190*/  MOV R8, UR10 ;  /* 0x0000000a00087c02 */ /* 0x000fe20008000f00 */
[----:B0-----:R-:W-:Y:S02]  /*01a0*/  UIADD3 UR4, UP2, UPT, UR14, 0x20, URZ ;  /* 0x000000200e047890 */ /* 0x001fe4000ff5e0ff */
[----:B------:R-:W-:Y:S02]  /*01b0*/  UIADD3 UR6, UP1, UPT, UR12, 0x20, URZ ;  /* 0x000000200c067890 */ /* 0x000fe4000ff3e0ff */
[----:B------:R-:W-:Y:S02]  /*01c0*/  UIADD3.X UR5, UPT, UPT, URZ, UR15, URZ, UP2, !UPT ;  /* 0x0000000fff057290 */ /* 0x000fe400097fe4ff */
[----:B------:R-:W-:Y:S01]  /*01d0*/  MOV R2, UR4 ;  /* 0x0000000400027c02 */ /* 0x000fe20008000f00 */
[----:B------:R-:W-:-:S03]  /*01e0*/  UIADD3.X UR7, UPT, UPT, URZ, UR13, URZ, UP1, !UPT ;  /* 0x0000000dff077290 */ /* 0x000fc60008ffe4ff */
[----:B------:R-:W-:-:S09]  /*01f0*/  MOV R3, UR5 ;  /* 0x0000000500037c02 */ /* 0x000fd20008000f00 */
.L_x_81:
[----:B------:R-:W-:Y:S01]  /*0200*/  MOV R4, UR6 ;  /* 0x0000000600047c02 */ /* 0x000fe20008000f00 */
[----:B------:R-:W2:Y:S01]  /*0210*/  LDG.E R17, desc[UR16][R2.64+-0x20] ;  /* 0xffffe01002117981 */ /* 0x000ea2000c1e1900 */
[----:B------:R-:W-:-:S03]  /*0220*/  MOV R5, UR7 ;  /* 0x0000000700057c02 */ /* 0x000fc60008000f00 */
[----:B------:R-:W3:Y:S01]  /*0230*/  LDG.E R25, desc[UR16][R2.64+-0x1c] ;  /* 0xffffe41002197981 */ /* 0x000ee2000c1e1900 */
[----:B------:R-:W-:-:S03]  /*0240*/  IMAD.WIDE R4, R6, 0x4, R4 ;  /* 0x0000000406047825 */ /* 0x000fc600078e0204 */
[----:B------:R-:W4:Y:S04]  /*0250*/  LDG.E R19, desc[UR16][R2.64+-0x18] ;  /* 0xffffe81002137981 */ /* 0x000f28000c1e1900 */
[----:B------:R-:W2:Y:S04]  /*0260*/  LDG.E R16, desc[UR16][R4.64+-0x20] ;  /* 0xffffe01004107981 */ /* 0x000ea8000c1e1900 */
[----:B------:R-:W3:Y:S04]  /*0270*/  LDG.E R18, desc[UR16][R4.64+-0x1c] ;  /* 0xffffe41004127981 */ /* 0x000ee8000c1e1900 */
[----:B------:R-:W4:Y:S04]  /*0280*/  LDG.E R20, desc[UR16][R4.64+-0x18] ;  /* 0xffffe81004147981 */ /* 0x000f28000c1e1900 */
[----:B------:R-:W5:Y:S04]  /*0290*/  LDG.E R22, desc[UR16][R2.64+-0x14] ;  /* 0xffffec1002167981 */ /* 0x000f68000c1e1900 */
        /* <DEDUP_REMOVED lines=8> */
[----:B------:R-:W5:Y:S01]  /*0320*/  LDG.E R14, desc[UR16][R4.64+-0x4] ;  /* 0xfffffc10040e7981 */ /* 0x000f62000c1e1900 */
[----:B--2---:R-:W-:-:S03]  /*0330*/  FFMA R17, R16, R17, R15 ;  /* 0x0000001110117223 */ /* 0x004fc6000000000f */
[----:B------:R-:W2:Y:S04]  /*0340*/  LDG.E R15, desc[UR16][R2.64] ;  /* 0x00000010020f7981 */ /* 0x000ea8000c1e1900 */
[----:B------:R-:W2:Y:S01]  /*0350*/  LDG.E R16, desc[UR16][R4.64] ;  /* 0x0000001004107981 */ /* 0x000ea2000c1e1900 */
[----:B---3--:R-:W-:-:S03]  /*0360*/  FFMA R25, R18, R25, R17 ;  /* 0x0000001912197223 */ /* 0x008fc60000000011 */
[----:B------:R-:W3:Y:S01]  /*0370*/  LDG.E R17, desc[UR16][R2.64+0x4] ;  /* 0x0000041002117981 */ /* 0x000ee2000c1e1900 */
[----:B----4-:R-:W-:-:S03]  /*0380*/  FFMA R26, R20, R19, R25 ;  /* 0x00000013141a7223 */ /* 0x010fc60000000019 */
[----:B------:R-:W3:Y:S04]  /*0390*/  LDG.E R18, desc[UR16][R4.64+0x4] ;  /* 0x0000041004127981 */ /* 0x000ee8000c1e1900 */
[----:B------:R-:W4:Y:S01]  /*03a0*/  LDG.E R20, desc[UR16][R2.64+0x8] ;  /* 0x0000081002147981 */ /* 0x000f22000c1e1900 */
[----:B-----5:R-:W-:-:S03]  /*03b0*/  FFMA R25, R21, R22, R26 ;  /* 0x0000001615197223 */ /* 0x020fc6000000001a */
[----:B------:R-:W4:Y:S04]  /*03c0*/  LDG.E R19, desc[UR16][R4.64+0x8] ;  /* 0x0000081004137981 */ /* 0x000f28000c1e1900 */
[----:B------:R-:W5:Y:S01]  /*03d0*/  LDG.E R22, desc[UR16][R2.64+0xc] ;  /* 0x00000c1002167981 */ /* 0x000f62000c1e1900 */
[----:B------:R-:W-:-:S03]  /*03e0*/  FFMA R25, R24, R23, R25 ;  /* 0x0000001718197223 */ /* 0x000fc60000000019 */
[----:B------:R-:W5:Y:S04]  /*03f0*/  LDG.E R21, desc[UR16][R4.64+0xc] ;  /* 0x00000c1004157981 */ /* 0x000f68000c1e1900 */
[----:B------:R-:W5:Y:S01]  /*0400*/  LDG.E R24, desc[UR16][R2.64+0x10] ;  /* 0x0000101002187981 */ /* 0x000f62000c1e1900 */
[----:B------:R-:W-:-:S03]  /*0410*/  FFMA R25, R10, R9, R25 ;  /* 0x000000090a197223 */ /* 0x000fc60000000019 */
[----:B------:R-:W5:Y:S04]  /*0420*/  LDG.E R23, desc[UR16][R4.64+0x10] ;  /* 0x0000101004177981 */ /* 0x000f68000c1e1900 */
[----:B------:R-:W5:Y:S01]  /*0430*/  LDG.E R10, desc[UR16][R2.64+0x14] ;  /* 0x00001410020a7981 */ /* 0x000f62000c1e1900 */
[----:B------:R-:W-:-:S03]  /*0440*/  FFMA R27, R12, R11, R25 ;  /* 0x0000000b0c1b7223 */ /* 0x000fc60000000019 */
[----:B------:R-:W5:Y:S04]  /*0450*/  LDG.E R9, desc[UR16][R4.64+0x14] ;  /* 0x0000141004097981 */ /* 0x000f68000c1e1900 */
[----:B------:R-:W5:Y:S04]  /*0460*/  LDG.E R11, desc[UR16][R2.64+0x18] ;  /* 0x00001810020b7981 */ /* 0x000f68000c1e1900 */
[----:B------:R-:W5:Y:S04]  /*0470*/  LDG.E R12, desc[UR16][R4.64+0x18] ;  /* 0x00001810040c7981 */ /* 0x000f68000c1e1900 */
[----:B------:R-:W5:Y:S04]  /*0480*/  LDG.E R25, desc[UR16][R4.64+0x1c] ;  /* 0x00001c1004197981 */ /* 0x000f68000c1e1900 */
[----:B------:R0:W5:Y:S01]  /*0490*/  LDG.E R26, desc[UR16][R2.64+0x1c] ;  /* 0x00001c10021a7981 */ /* 0x000162000c1e1900 */
[----:B------:R-:W-:Y:S01]  /*04a0*/  FFMA R13, R14, R13, R27 ;  /* 0x0000000d0e0d7223 */ /* 0x000fe2000000001b */
[----:B------:R-:W-:-:S04]  /*04b0*/  UIADD3 UR11, UPT, UPT, UR11, 0x10, URZ ;  /* 0x000000100b0b7890 */ /* 0x000fc8000fffe0ff */
[----:B------:R-:W-:Y:S01]  /*04c0*/  UISETP.NE.AND UP1, UPT, UR11, URZ, UPT ;  /* 0x000000ff0b00728c */ /* 0x000fe2000bf25270 */
[----:B0-----:R-:W-:Y:S02]  /*04d0*/  IADD3 R2, P0, PT, R2, 0x40, RZ ;  /* 0x0000004002027810 */ /* 0x001fe40007f1e0ff */
[----:B------:R-:W-:Y:S02]  /*04e0*/  IADD3 R6, PT, PT, R6, 0x10, RZ ;  /* 0x0000001006067810 */ /* 0x000fe40007ffe0ff */
[----:B------:R-:W-:Y:S01]  /*04f0*/  IADD3.X R3, PT, PT, RZ, R3, RZ, P0, !PT ;  /* 0x00000003ff037210 */ /* 0x000fe200007fe4ff */
[----:B--2---:R-:W-:-:S04]  /*0500*/  FFMA R13, R16, R15, R13 ;  /* 0x0000000f100d7223 */ /* 0x004fc8000000000d */
[----:B---3--:R-:W-:-:S04]  /*0510*/  FFMA R18, R18, R17, R13 ;  /* 0x0000001112127223 */ /* 0x008fc8000000000d */
[----:B----4-:R-:W-:-:S04]  /*0520*/  FFMA R18, R19, R20, R18 ;  /* 0x0000001413127223 */ /* 0x010fc80000000012 */
[----:B-----5:R-:W-:-:S04]  /*0530*/  FFMA R18, R21, R22, R18 ;  /* 0x0000001615127223 */ /* 0x020fc80000000012 */
[----:B------:R-:W-:-:S04]  /*0540*/  FFMA R18, R23, R24, R18 ;  /* 0x0000001817127223 */ /* 0x000fc80000000012 */
[----:B------:R-:W-:-:S04]  /*0550*/  FFMA R9, R9, R10, R18 ;  /* 0x0000000a09097223 */ /* 0x000fc80000000012 */
[----:B------:R-:W-:-:S04]  /*0560*/  FFMA R12, R12, R11, R9 ;  /* 0x0000000b0c0c7223 */ /* 0x000fc80000000009 */
[----:B------:R-:W-:Y:S01]  /*0570*/  FFMA R15, R25, R26, R12 ;  /* 0x0000001a190f7223 */ /* 0x000fe2000000000c */
[----:B------:R-:W-:Y:S06]  /*0580*/  BRA.U UP1, `(.L_x_81) ;  /* 0xfffffffd011c7547 */ /* 0x000fec000b83ffff */
.L_x_80:
[----:B------:R-:W-:Y:S05]  /*0590*/  BRA.U !UP0, `(.L_x_79) ;  /* 0x0000000508307547 */ /* 0x000fea000b800000 */
[----:B------:R-:W-:Y:S02]  /*05a0*/  UISETP.GE.U32.AND UP0, UPT, UR9, 0x8, UPT ;  /* 0x000000080900788c */ /* 0x000fe4000bf06070 */
[----:B------:R-:W-:-:S04]  /*05b0*/  ULOP3.LUT UR5, UR8, 0x7, URZ, 0xc0, !UPT ;  /* 0x0000000708057892 */ /* 0x000fc8000f8ec0ff */
[----:B------:R-:W-:-:S03]  /*05c0*/  UISETP.NE.AND UP1, UPT, UR5, URZ, UPT ;  /* 0x000000ff0500728c */ /* 0x000fc6000bf25270 */
[----:B------:R-:W-:Y:S08]  /*05d0*/  BRA.U !UP0, `(.L_x_82) ;  /* 0x0000000108787547 */ /* 0x000ff0000b800000 */
[----:B------:R-:W0:Y:S01]  /*05e0*/  LDC.64 R2, c[0x0][0x380] ;  /* 0x0000e000ff027b82 */ /* 0x000e220000000a00 */
[----:B------:R-:W-:-:S07]  /*05f0*/  IADD3 R9, PT, PT, R7, R8, RZ ;  /* 0x0000000807097210 */ /* 0x000fce0007ffe0ff */
[----:B------:R-:W1:Y:S01]  /*0600*/  LDC.64 R4, c[0x0][0x388] ;  /* 0x0000e200ff047b82 */ /* 0x000e620000000a00 */
[----:B0-----:R-:W-:-:S05]  /*0610*/  IMAD.WIDE R2, R9, 0x4, R2 ;  /* 0x0000000409027825 */ /* 0x001fca00078e0202 */
[----:B------:R-:W2:Y:S01]  /*0620*/  LDG.E R10, desc[UR16][R2.64] ;  /* 0x00000010020a7981 */ /* 0x000ea2000c1e1900 */
[----:B-1----:R-:W-:-:S03]  /*0630*/  IMAD.WIDE.U32 R4, R8, 0x4, R4 ;  /* 0x0000000408047825 */ /* 0x002fc600078e0004 */
[----:B------:R-:W3:Y:S04]  /*0640*/  LDG.E R13, desc[UR16][R2.64+0x4] ;  /* 0x00000410020d7981 */ /* 0x000ee8000c1e1900 */
[----:B------:R-:W2:Y:S04]  /*0650*/  LDG.E R11, desc[UR16][R4.64] ;  /* 0x00000010040b7981 */ /* 0x000ea8000c1e1900 */
        /* <DEDUP_REMOVED lines=13> */
[----:B------:R-:W-:Y:S01]  /*0730*/  IADD3 R8, PT, PT, R8, 0x8, RZ ;  /* 0x0000000808087810 */ /* 0x000fe20007ffe0ff */
[----:B--2---:R-:W-:-:S04]  /*0740*/  FFMA R10, R10, R11, R15 ;  /* 0x0000000b0a0a7223 */ /* 0x004fc8000000000f */
[----:B---3--:R-:W-:-:S04]  /*0750*/  FFMA R10, R13, R12, R10 ;  /* 0x0000000c0d0a7223 */ /* 0x008fc8000000000a */
[----:B----4-:R-:W-:-:S04]  /*0760*/  FFMA R10, R17, R14, R10 ;  /* 0x0000000e110a7223 */ /* 0x010fc8000000000a */
[----:B-----5:R-:W-:-:S04]  /*0770*/  FFMA R10, R19, R16, R10 ;  /* 0x00000010130a7223 */ /* 0x020fc8000000000a */
[----:B------:R-:W-:-:S04]  /*0780*/  FFMA R10, R21, R18, R10 ;  /* 0x00000012150a7223 */ /* 0x000fc8000000000a */
[----:B------:R-:W-:-:S04]  /*0790*/  FFMA R23, R23, R20, R10 ;  /* 0x0000001417177223 */ /* 0x000fc8000000000a */
[----:B------:R-:W-:-:S04]  /*07a0*/  FFMA R6, R6, R9, R23 ;  /* 0x0000000906067223 */ /* 0x000fc80000000017 */
[----:B------:R-:W-:-:S07]  /*07b0*/  FFMA R15, R25, R22, R6 ;  /* 0x00000016190f7223 */ /* 0x000fce0000000006 */
.L_x_82:
        /* <DEDUP_REMOVED lines=17> */
[----:B------:R-:W5:Y:S01]  /*08d0*/  LDG.E R14, desc[UR16][R4.64+0xc] ;  /* 0x00000c10040e7981 */ /* 0x000f62000c1e1900 */
[----:B------:R-:W-:Y:S01]  /*08e0*/  IADD3 R8, PT, PT, R8, 0x4, RZ ;  /* 0x0000000408087810 */ /* 0x000fe20007ffe0ff */
[----:B--2---:R-:W-:-:S04]  /*08f0*/  FFMA R6, R6, R9, R15 ;  /* 0x0000000906067223 */ /* 0x004fc8000000000f */
[----:B---3--:R-:W-:-:S04]  /*0900*/  FFMA R6, R11, R10, R6 ;  /* 0x0000000a0b067223 */ /* 0x008fc80000000006 */
[----:B----4-:R-:W-:-:S04]  /*0910*/  FFMA R6, R13, R12, R6 ;  /* 0x0000000c0d067223 */ /* 0x010fc80000000006 */
[----:B-----5:R-:W-:-:S07]  /*0920*/  FFMA R15, R17, R14, R6 ;  /* 0x0000000e110f7223 */ /* 0x020fce0000000006 */
.L_x_83:
[----:B------:R-:W-:Y:S05]  /*0930*/  BRA.U !UP1, `(.L_x_79) ;  /* 0x0000000109487547 */ /* 0x000fea000b800000 */
[----:B------:R-:W0:Y:S01]  /*0940*/  LDC.64 R2, c[0x0][0x388] ;  /* 0x0000e200ff027b82 */ /* 0x000e220000000a00 */
[----:B------:R-:W-:Y:S01]  /*0950*/  IADD3 R7, PT, PT, R7, R8, RZ ;  /* 0x0000000807077210 */ /* 0x000fe20007ffe0ff */
[----:B------:R-:W-:-:S06]  /*0960*/  UIADD3 UR4, UPT, UPT, -UR4, URZ, URZ ;  /* 0x000000ff04047290 */ /* 0x000fcc000fffe1ff */
[----:B------:R-:W1:Y:S01]  /*0970*/  LDC.64 R10, c[0x0][0x380] ;  /* 0x0000e000ff0a7b82 */ /* 0x000e620000000a00 */
[----:B0-----:R-:W-:-:S03]  /*0980*/  IMAD.WIDE.U32 R2, R8, 0x4, R2 ;  /* 0x0000000408027825 */ /* 0x001fc600078e0002 */
[----:B------:R-:W-:Y:S02]  /*0990*/  MOV R6, R2 ;  /* 0x0000000200067202 */ /* 0x000fe40000000f00 */
[----:B------:R-:W-:-:S07]  /*09a0*/  MOV R5, R3 ;  /* 0x0000000300057202 */ /* 0x000fce0000000f00 */
.L_x_84:
[----:B-1----:R-:W-:Y:S01]  /*09b0*/  IMAD.WIDE R2, R7, 0x4, R10 ;  /* 0x0000000407027825 */ /* 0x002fe200078e020a */
[----:B------:R-:W-:-:S05]  /*09c0*/  MOV R4, R6 ;  /* 0x0000000600047202 */ /* 0x000fca0000000f00 */
[----:B------:R-:W2:Y:S04]  /*09d0*/  LDG.E R2, desc[UR16][R2.64] ;  /* 0x0000001002027981 */ /* 0x000ea8000c1e1900 */
[----:B------:R0:W2:Y:S01]  /*09e0*/  LDG.E R4, desc[UR16][R4.64] ;  /* 0x0000001004047981 */ /* 0x0000a2000c1e1900 */
[----:B------:R-:W-:Y:S01]  /*09f0*/  UIADD3 UR4, UPT, UPT, UR4, 0x1, URZ ;  /* 0x0000000104047890 */ /* 0x000fe2000fffe0ff */
[----:B------:R-:W-:Y:S02]  /*0a00*/  IADD3 R6, P0, PT, R6, 0x4, RZ ;  /* 0x0000000406067810 */ /* 0x000fe40007f1e0ff */
[----:B------:R-:W-:Y:S01]  /*0a10*/  IADD3 R7, PT, PT, R7, 0x1, RZ ;  /* 0x0000000107077810 */ /* 0x000fe20007ffe0ff */
[----:B------:R-:W-:Y:S01]  /*0a20*/  UISETP.NE.AND UP0, UPT, UR4, URZ, UPT ;  /* 0x000000ff0400728c */ /* 0x000fe2000bf05270 */
[----:B0-----:R-:W-:Y:S01]  /*0a30*/  IADD3.X R5, PT, PT, RZ, R5, RZ, P0, !PT ;  /* 0x00000005ff057210 */ /* 0x001fe200007fe4ff */
[----:B--2---:R-:W-:-:S07]  /*0a40*/  FFMA R15, R2, R4, R15 ;  /* 0x00000004020f7223 */ /* 0x004fce000000000f */
[----:B------:R-:W-:Y:S05]  /*0a50*/  BRA.U UP0, `(.L_x_84) ;  /* 0xfffffffd00d47547 */ /* 0x000fea000b83ffff */
.L_x_79:
[----:B------:R-:W0:Y:S02]  /*0a60*/  LDC.64 R2, c[0x0][0x398] ;  /* 0x0000e600ff027b82 */ /* 0x000e240000000a00 */
[----:B0-----:R-:W-:-:S05]  /*0a70*/  IMAD.WIDE R2, R0, 0x4, R2 ;  /* 0x0000000400027825 */ /* 0x001fca00078e0202 */
[----:B------:R-:W-:Y:S01]  /*0a80*/  STG.E desc[UR16][R2.64], R15 ;  /* 0x0000000f02007986 */ /* 0x000fe2000c101910 */
[----:B------:R-:W-:Y:S05]  /*0a90*/  EXIT ;  /* 0x000000000000794d */ /* 0x000fea0003800000 */
.L_x_85:
        /* <DEDUP_REMOVED lines=14> */
.L_x_104:


//--------------------- .nv.shared.reserved.0     --------------------------
	.section	.nv.shared.reserved.0,"aw",@nobits
	.weak		__nv_reservedSMEM_offset_0_alias
	.size		__nv_reservedSMEM_offset_0_alias, 0, 64
	.other		__nv_reservedSMEM_offset_0_alias,@"STO_CUDA_RESERVED_SHARED STV_DEFAULT"
__nv_reservedSMEM_offset_0_alias:
	.zero		0
	.zero		64


//--------------------- .nv.constant0._Z21update_correct_labels9tensor_4dPiS0_ --------------------------
	.section	.nv.constant0._Z21update_correct_labels9tensor_4dPiS0_,"a",@progbits
	.sectionflags	@""
	.align	4
.nv.constant0._Z21update_correct_labels9tensor_4dPiS0_:
	.zero		984


//--------------------- .nv.constant0._Z20weight_update_kernel9tensor_4dS_S_f --------------------------
	.section	.nv.constant0._Z20weight_update_kernel9tensor_4dS_S_f,"a",@progbits
	.sectionflags	@""
	.align	4
.nv.constant0._Z20weight_update_kernel9tensor_4dS_S_f:
	.zero		1116


//--------------------- .nv.constant0._Z17mean_square_errorPfS_m --------------------------
	.section	.nv.constant0._Z17mean_square_errorPfS_m,"a",@progbits
	.sectionflags	@""
	.align	4
.nv.constant0._Z17mean_square_errorPfS_m:
	.zero		920


//--------------------- .nv.constant0._Z13cross_entropyPfS_m --------------------------
	.section	.nv.constant0._Z13cross_entropyPfS_m,"a",@progbits
	.sectionflags	@""
	.align	4
.nv.constant0._Z13cross_entropyPfS_m:
	.zero		920


//--------------------- .nv.constant0._Z20sigmoid_square_error9tensor_4dS_Pi --------------------------
	.section	.nv.constant0._Z20sigmoid_square_error9tensor_4dS_Pi,"a",@progbits
	.sectionflags	@""
	.align	4
.nv.constant0._Z20sigmoid_square_error9tensor_4dS_Pi:
	.zero		1048


//--------------------- .nv.constant0._Z21softmax_crossen_error9tensor_4dS_Pi --------------------------
	.section	.nv.constant0._Z21softmax_crossen_error9tensor_4dS_Pi,"a",@progbits
	.sectionflags	@""
	.align	4
.nv.constant0._Z21softmax_crossen_error9tensor_4dS_Pi:
	.zero		1048


//--------------------- .nv.constant0._Z14softmax_kernel9tensor_4dS_ --------------------------
	.section	.nv.constant0._Z14softmax_kernel9tensor_4dS_,"a",@progbits
	.sectionflags	@""
	.align	4
.nv.constant0._Z14softmax_kernel9tensor_4dS_:
	.zero		1040


//--------------------- .nv.constant0._Z15relu_derivative9tensor_4dS_ --------------------------
	.section	.nv.constant0._Z15relu_derivative9tensor_4dS_,"a",@progbits
	.sectionflags	@""
	.align	4
.nv.constant0._Z15relu_derivative9tensor_4dS_:
	.zero		1040


//--------------------- .nv.constant0._Z14elementwisemul9tensor_4dS_S_ --------------------------
	.section	.nv.constant0._Z14elementwisemul9tensor_4dS_S_,"a",@progbits
	.sectionflags	@""
	.align	4
.nv.constant0._Z14elementwisemul9tensor_4dS_S_:
	.zero		1112


//--------------------- .nv.constant0._Z18sigmoid_derivativePfS_m --------------------------
	.section	.nv.constant0._Z18sigmoid_derivativePfS_m,"a",@progbits
	.sectionflags	@""
	.align	4
.nv.constant0._Z18sigmoid_derivativePfS_m:
	.zero		920


//--------------------- .nv.constant0._Z14sigmoid_kernelPfS_m --------------------------
	.section	.nv.constant0._Z14sigmoid_kernelPfS_m,"a",@progbits
	.sectionflags	@""
	.align	4
.nv.constant0._Z14sigmoid_kernelPfS_m:
	.zero		920


//--------------------- .nv.constant0._Z11relu_kernel9tensor_4dS_ --------------------------
	.section	.nv.constant0._Z11relu_kernel9tensor_4dS_,"a",@progbits
	.sectionflags	@""
	.align	4
.nv.constant0._Z11relu_kernel9tensor_4dS_:
	.zero		1040


//--------------------- .nv.constant0._Z10matmulmatT9tensor_4dS_S_ --------------------------
	.section	.nv.constant0._Z10matmulmatT9tensor_4dS_S_,"a",@progbits
	.sectionflags	@""
	.align	4
.nv.constant0._Z10matmulmatT9tensor_4dS_S_:
	.zero		1112


//--------------------- .nv.constant0._Z9matmulmat9tensor_4dS_S_ --------------------------
	.section	.nv.constant0._Z9matmulmat9tensor_4dS_S_,"a",@progbits
	.sectionflags	@""
	.align	4
.nv.constant0._Z9matmulmat9tensor_4dS_S_:
	.zero		1112


//--------------------- .nv.constant0._Z9matmulvecPfS_iiS_ --------------------------
	.section	.nv.constant0._Z9matmulvecPfS_iiS_,"a",@progbits
	.sectionflags	@""
	.align	4
.nv.constant0._Z9matmulvecPfS_iiS_:
	.zero		928


//--------------------- SYMBOLS --------------------------

	.type		.nv.reservedSmem.offset0,@object
	.size		.nv.reservedSmem.offset0,0x4
